//
// Generated by NVIDIA NVVM Compiler
//
// Compiler Build ID: CL-36424714
// Cuda compilation tools, release 13.0, V13.0.88
// Based on NVVM 20.0.0
//

.version 9.0
.target sm_100
.address_size 64

	// .globl	_Z6fill_fPffi
// _ZZ5sum_fPfS_iE1x has been demoted
// _ZZ5sum_iPiPfiE1x has been demoted

.visible .entry _Z6fill_fPffi(
	.param .u64 .ptr .align 1 _Z6fill_fPffi_param_0,
	.param .f32 _Z6fill_fPffi_param_1,
	.param .u32 _Z6fill_fPffi_param_2
)
{
	.reg .pred 	%p<2>;
	.reg .b32 	%r<6>;
	.reg .b32 	%f<2>;
	.reg .b64 	%rd<5>;

	ld.param.u64 	%rd1, [_Z6fill_fPffi_param_0];
	ld.param.f32 	%f1, [_Z6fill_fPffi_param_1];
	ld.param.u32 	%r2, [_Z6fill_fPffi_param_2];
	mov.u32 	%r3, %ctaid.x;
	mov.u32 	%r4, %ntid.x;
	mov.u32 	%r5, %tid.x;
	mad.lo.s32 	%r1, %r3, %r4, %r5;
	setp.ge.s32 	%p1, %r1, %r2;
	@%p1 bra 	$L__BB0_2;
	cvta.to.global.u64 	%rd2, %rd1;
	mul.wide.s32 	%rd3, %r1, 4;
	add.s64 	%rd4, %rd2, %rd3;
	st.global.f32 	[%rd4], %f1;
$L__BB0_2:
	ret;

}
	// .globl	_Z6fill_iPiii
.visible .entry _Z6fill_iPiii(
	.param .u64 .ptr .align 1 _Z6fill_iPiii_param_0,
	.param .u32 _Z6fill_iPiii_param_1,
	.param .u32 _Z6fill_iPiii_param_2
)
{
	.reg .pred 	%p<2>;
	.reg .b32 	%r<7>;
	.reg .b64 	%rd<5>;

	ld.param.u64 	%rd1, [_Z6fill_iPiii_param_0];
	ld.param.u32 	%r2, [_Z6fill_iPiii_param_1];
	ld.param.u32 	%r3, [_Z6fill_iPiii_param_2];
	mov.u32 	%r4, %ctaid.x;
	mov.u32 	%r5, %ntid.x;
	mov.u32 	%r6, %tid.x;
	mad.lo.s32 	%r1, %r4, %r5, %r6;
	setp.ge.s32 	%p1, %r1, %r3;
	@%p1 bra 	$L__BB1_2;
	cvta.to.global.u64 	%rd2, %rd1;
	mul.wide.s32 	%rd3, %r1, 4;
	add.s64 	%rd4, %rd2, %rd3;
	st.global.u32 	[%rd4], %r2;
$L__BB1_2:
	ret;

}
	// .globl	_Z5tile0PfPKfii
.visible .entry _Z5tile0PfPKfii(
	.param .u64 .ptr .align 1 _Z5tile0PfPKfii_param_0,
	.param .u64 .ptr .align 1 _Z5tile0PfPKfii_param_1,
	.param .u32 _Z5tile0PfPKfii_param_2,
	.param .u32 _Z5tile0PfPKfii_param_3
)
{
	.reg .pred 	%p<4>;
	.reg .b32 	%r<14>;
	.reg .b32 	%f<2>;
	.reg .b64 	%rd<9>;

	ld.param.u64 	%rd1, [_Z5tile0PfPKfii_param_0];
	ld.param.u64 	%rd2, [_Z5tile0PfPKfii_param_1];
	ld.param.u32 	%r3, [_Z5tile0PfPKfii_param_2];
	ld.param.u32 	%r4, [_Z5tile0PfPKfii_param_3];
	mov.u32 	%r6, %ctaid.x;
	mov.u32 	%r7, %ntid.x;
	mov.u32 	%r8, %tid.x;
	mad.lo.s32 	%r1, %r6, %r7, %r8;
	mov.u32 	%r9, %ctaid.y;
	mov.u32 	%r10, %ntid.y;
	mov.u32 	%r11, %tid.y;
	mad.lo.s32 	%r12, %r9, %r10, %r11;
	setp.ge.s32 	%p1, %r1, %r3;
	setp.ge.s32 	%p2, %r12, %r4;
	or.pred  	%p3, %p1, %p2;
	@%p3 bra 	$L__BB2_2;
	cvta.to.global.u64 	%rd3, %rd2;
	cvta.to.global.u64 	%rd4, %rd1;
	mul.wide.s32 	%rd5, %r1, 4;
	add.s64 	%rd6, %rd3, %rd5;
	ld.global.f32 	%f1, [%rd6];
	mad.lo.s32 	%r13, %r3, %r12, %r1;
	mul.wide.s32 	%rd7, %r13, 4;
	add.s64 	%rd8, %rd4, %rd7;
	st.global.f32 	[%rd8], %f1;
$L__BB2_2:
	ret;

}
	// .globl	_Z5tile1PfPKfii
.visible .entry _Z5tile1PfPKfii(
	.param .u64 .ptr .align 1 _Z5tile1PfPKfii_param_0,
	.param .u64 .ptr .align 1 _Z5tile1PfPKfii_param_1,
	.param .u32 _Z5tile1PfPKfii_param_2,
	.param .u32 _Z5tile1PfPKfii_param_3
)
{
	.reg .pred 	%p<4>;
	.reg .b32 	%r<14>;
	.reg .b32 	%f<2>;
	.reg .b64 	%rd<9>;

	ld.param.u64 	%rd1, [_Z5tile1PfPKfii_param_0];
	ld.param.u64 	%rd2, [_Z5tile1PfPKfii_param_1];
	ld.param.u32 	%r3, [_Z5tile1PfPKfii_param_2];
	ld.param.u32 	%r4, [_Z5tile1PfPKfii_param_3];
	mov.u32 	%r6, %ctaid.x;
	mov.u32 	%r7, %ntid.x;
	mov.u32 	%r8, %tid.x;
	mad.lo.s32 	%r1, %r6, %r7, %r8;
	mov.u32 	%r9, %ctaid.y;
	mov.u32 	%r10, %ntid.y;
	mov.u32 	%r11, %tid.y;
	mad.lo.s32 	%r12, %r9, %r10, %r11;
	setp.ge.s32 	%p1, %r1, %r3;
	setp.ge.s32 	%p2, %r12, %r4;
	or.pred  	%p3, %p1, %p2;
	@%p3 bra 	$L__BB3_2;
	cvta.to.global.u64 	%rd3, %rd2;
	cvta.to.global.u64 	%rd4, %rd1;
	mul.wide.u32 	%rd5, %r12, 4;
	add.s64 	%rd6, %rd3, %rd5;
	ld.global.f32 	%f1, [%rd6];
	mad.lo.s32 	%r13, %r3, %r12, %r1;
	mul.wide.s32 	%rd7, %r13, 4;
	add.s64 	%rd8, %rd4, %rd7;
	st.global.f32 	[%rd8], %f1;
$L__BB3_2:
	ret;

}
	// .globl	_Z5sum_fPfS_i
.visible .entry _Z5sum_fPfS_i(
	.param .u64 .ptr .align 1 _Z5sum_fPfS_i_param_0,
	.param .u64 .ptr .align 1 _Z5sum_fPfS_i_param_1,
	.param .u32 _Z5sum_fPfS_i_param_2
)
{
	.reg .pred 	%p<6>;
	.reg .b32 	%r<14>;
	.reg .b32 	%f<10>;
	.reg .b64 	%rd<7>;
	// demoted variable
	.shared .align 4 .b8 _ZZ5sum_fPfS_iE1x[1024];
	ld.param.u64 	%rd1, [_Z5sum_fPfS_i_param_0];
	ld.param.u64 	%rd2, [_Z5sum_fPfS_i_param_1];
	ld.param.u32 	%r7, [_Z5sum_fPfS_i_param_2];
	mov.u32 	%r1, %tid.x;
	mov.u32 	%r8, %ctaid.x;
	mov.u32 	%r13, %ntid.x;
	mad.lo.s32 	%r3, %r8, %r13, %r1;
	setp.ge.s32 	%p1, %r3, %r7;
	mov.f32 	%f9, 0f00000000;
	@%p1 bra 	$L__BB4_2;
	cvta.to.global.u64 	%rd3, %rd1;
	mul.wide.s32 	%rd4, %r3, 4;
	add.s64 	%rd5, %rd3, %rd4;
	ld.global.f32 	%f9, [%rd5];
$L__BB4_2:
	shl.b32 	%r9, %r1, 2;
	mov.u32 	%r10, _ZZ5sum_fPfS_iE1x;
	add.s32 	%r4, %r10, %r9;
	st.shared.f32 	[%r4], %f9;
	bar.sync 	0;
	setp.lt.u32 	%p2, %r13, 2;
	@%p2 bra 	$L__BB4_6;
$L__BB4_3:
	shr.u32 	%r6, %r13, 1;
	setp.ge.u32 	%p3, %r1, %r6;
	@%p3 bra 	$L__BB4_5;
	shl.b32 	%r11, %r6, 2;
	add.s32 	%r12, %r4, %r11;
	ld.shared.f32 	%f4, [%r12];
	ld.shared.f32 	%f5, [%r4];
	add.f32 	%f6, %f4, %f5;
	st.shared.f32 	[%r4], %f6;
$L__BB4_5:
	bar.sync 	0;
	setp.gt.u32 	%p4, %r13, 3;
	mov.u32 	%r13, %r6;
	@%p4 bra 	$L__BB4_3;
$L__BB4_6:
	setp.ne.s32 	%p5, %r1, 0;
	@%p5 bra 	$L__BB4_8;
	ld.shared.f32 	%f7, [_ZZ5sum_fPfS_iE1x];
	cvta.to.global.u64 	%rd6, %rd2;
	atom.global.add.f32 	%f8, [%rd6], %f7;
$L__BB4_8:
	ret;

}
	// .globl	_Z5sum_iPiPfi
.visible .entry _Z5sum_iPiPfi(
	.param .u64 .ptr .align 1 _Z5sum_iPiPfi_param_0,
	.param .u64 .ptr .align 1 _Z5sum_iPiPfi_param_1,
	.param .u32 _Z5sum_iPiPfi_param_2
)
{
	.reg .pred 	%p<6>;
	.reg .b32 	%r<15>;
	.reg .b32 	%f<10>;
	.reg .b64 	%rd<7>;
	// demoted variable
	.shared .align 4 .b8 _ZZ5sum_iPiPfiE1x[1024];
	ld.param.u64 	%rd1, [_Z5sum_iPiPfi_param_0];
	ld.param.u64 	%rd2, [_Z5sum_iPiPfi_param_1];
	ld.param.u32 	%r7, [_Z5sum_iPiPfi_param_2];
	mov.u32 	%r1, %tid.x;
	mov.u32 	%r8, %ctaid.x;
	mov.u32 	%r14, %ntid.x;
	mad.lo.s32 	%r3, %r8, %r14, %r1;
	setp.ge.s32 	%p1, %r3, %r7;
	mov.f32 	%f9, 0f00000000;
	@%p1 bra 	$L__BB5_2;
	cvta.to.global.u64 	%rd3, %rd1;
	mul.wide.s32 	%rd4, %r3, 4;
	add.s64 	%rd5, %rd3, %rd4;
	ld.global.u32 	%r9, [%rd5];
	cvt.rn.f32.s32 	%f9, %r9;
$L__BB5_2:
	shl.b32 	%r10, %r1, 2;
	mov.u32 	%r11, _ZZ5sum_iPiPfiE1x;
	add.s32 	%r4, %r11, %r10;
	st.shared.f32 	[%r4], %f9;
	bar.sync 	0;
	setp.lt.u32 	%p2, %r14, 2;
	@%p2 bra 	$L__BB5_6;
$L__BB5_3:
	shr.u32 	%r6, %r14, 1;
	setp.ge.u32 	%p3, %r1, %r6;
	@%p3 bra 	$L__BB5_5;
	shl.b32 	%r12, %r6, 2;
	add.s32 	%r13, %r4, %r12;
	ld.shared.f32 	%f4, [%r13];
	ld.shared.f32 	%f5, [%r4];
	add.f32 	%f6, %f4, %f5;
	st.shared.f32 	[%r4], %f6;
$L__BB5_5:
	bar.sync 	0;
	setp.gt.u32 	%p4, %r14, 3;
	mov.u32 	%r14, %r6;
	@%p4 bra 	$L__BB5_3;
$L__BB5_6:
	setp.ne.s32 	%p5, %r1, 0;
	@%p5 bra 	$L__BB5_8;
	ld.shared.f32 	%f7, [_ZZ5sum_iPiPfiE1x];
	cvta.to.global.u64 	%rd6, %rd2;
	atom.global.add.f32 	%f8, [%rd6], %f7;
$L__BB5_8:
	ret;

}
	// .globl	_Z3neqPiS_S_i
.visible .entry _Z3neqPiS_S_i(
	.param .u64 .ptr .align 1 _Z3neqPiS_S_i_param_0,
	.param .u64 .ptr .align 1 _Z3neqPiS_S_i_param_1,
	.param .u64 .ptr .align 1 _Z3neqPiS_S_i_param_2,
	.param .u32 _Z3neqPiS_S_i_param_3
)
{
	.reg .pred 	%p<3>;
	.reg .b32 	%r<9>;
	.reg .b64 	%rd<11>;

	ld.param.u64 	%rd1, [_Z3neqPiS_S_i_param_0];
	ld.param.u64 	%rd2, [_Z3neqPiS_S_i_param_1];
	ld.param.u64 	%rd3, [_Z3neqPiS_S_i_param_2];
	ld.param.u32 	%r2, [_Z3neqPiS_S_i_param_3];
	mov.u32 	%r3, %ctaid.x;
	mov.u32 	%r4, %ntid.x;
	mov.u32 	%r5, %tid.x;
	mad.lo.s32 	%r1, %r3, %r4, %r5;
	setp.ge.s32 	%p1, %r1, %r2;
	@%p1 bra 	$L__BB6_2;
	cvta.to.global.u64 	%rd4, %rd1;
	cvta.to.global.u64 	%rd5, %rd2;
	cvta.to.global.u64 	%rd6, %rd3;
	mul.wide.s32 	%rd7, %r1, 4;
	add.s64 	%rd8, %rd4, %rd7;
	ld.global.u32 	%r6, [%rd8];
	add.s64 	%rd9, %rd5, %rd7;
	ld.global.u32 	%r7, [%rd9];
	setp.ne.s32 	%p2, %r6, %r7;
	selp.u32 	%r8, 1, 0, %p2;
	add.s64 	%rd10, %rd6, %rd7;
	st.global.u32 	[%rd10], %r8;
$L__BB6_2:
	ret;

}
	// .globl	_Z8mul_elemPfS_S_i
.visible .entry _Z8mul_elemPfS_S_i(
	.param .u64 .ptr .align 1 _Z8mul_elemPfS_S_i_param_0,
	.param .u64 .ptr .align 1 _Z8mul_elemPfS_S_i_param_1,
	.param .u64 .ptr .align 1 _Z8mul_elemPfS_S_i_param_2,
	.param .u32 _Z8mul_elemPfS_S_i_param_3
)
{
	.reg .pred 	%p<2>;
	.reg .b32 	%r<6>;
	.reg .b32 	%f<4>;
	.reg .b64 	%rd<11>;

	ld.param.u64 	%rd1, [_Z8mul_elemPfS_S_i_param_0];
	ld.param.u64 	%rd2, [_Z8mul_elemPfS_S_i_param_1];
	ld.param.u64 	%rd3, [_Z8mul_elemPfS_S_i_param_2];
	ld.param.u32 	%r2, [_Z8mul_elemPfS_S_i_param_3];
	mov.u32 	%r3, %ctaid.x;
	mov.u32 	%r4, %ntid.x;
	mov.u32 	%r5, %tid.x;
	mad.lo.s32 	%r1, %r3, %r4, %r5;
	setp.ge.s32 	%p1, %r1, %r2;
	@%p1 bra 	$L__BB7_2;
	cvta.to.global.u64 	%rd4, %rd1;
	cvta.to.global.u64 	%rd5, %rd2;
	cvta.to.global.u64 	%rd6, %rd3;
	mul.wide.s32 	%rd7, %r1, 4;
	add.s64 	%rd8, %rd4, %rd7;
	ld.global.f32 	%f1, [%rd8];
	add.s64 	%rd9, %rd5, %rd7;
	ld.global.f32 	%f2, [%rd9];
	mul.f32 	%f3, %f1, %f2;
	add.s64 	%rd10, %rd6, %rd7;
	st.global.f32 	[%rd10], %f3;
$L__BB7_2:
	ret;

}
	// .globl	_Z8onehot_1PiPfi
.visible .entry _Z8onehot_1PiPfi(
	.param .u64 .ptr .align 1 _Z8onehot_1PiPfi_param_0,
	.param .u64 .ptr .align 1 _Z8onehot_1PiPfi_param_1,
	.param .u32 _Z8onehot_1PiPfi_param_2
)
{
	.reg .pred 	%p<2>;
	.reg .b32 	%r<7>;
	.reg .b32 	%f<2>;
	.reg .b64 	%rd<8>;

	ld.param.u64 	%rd1, [_Z8onehot_1PiPfi_param_0];
	ld.param.u64 	%rd2, [_Z8onehot_1PiPfi_param_1];
	ld.param.u32 	%r2, [_Z8onehot_1PiPfi_param_2];
	mov.u32 	%r3, %ctaid.x;
	mov.u32 	%r4, %ntid.x;
	mov.u32 	%r5, %tid.x;
	mad.lo.s32 	%r1, %r3, %r4, %r5;
	setp.ge.s32 	%p1, %r1, %r2;
	@%p1 bra 	$L__BB8_2;
	cvta.to.global.u64 	%rd3, %rd1;
	cvta.to.global.u64 	%rd4, %rd2;
	mul.wide.s32 	%rd5, %r1, 4;
	add.s64 	%rd6, %rd3, %rd5;
	ld.global.u32 	%r6, [%rd6];
	cvt.rn.f32.s32 	%f1, %r6;
	add.s64 	%rd7, %rd4, %rd5;
	st.global.f32 	[%rd7], %f1;
$L__BB8_2:
	ret;

}
	// .globl	_Z6onehotPiPfii
.visible .entry _Z6onehotPiPfii(
	.param .u64 .ptr .align 1 _Z6onehotPiPfii_param_0,
	.param .u64 .ptr .align 1 _Z6onehotPiPfii_param_1,
	.param .u32 _Z6onehotPiPfii_param_2,
	.param .u32 _Z6onehotPiPfii_param_3
)
{
	.reg .pred 	%p<2>;
	.reg .b32 	%r<10>;
	.reg .b64 	%rd<9>;

	ld.param.u64 	%rd1, [_Z6onehotPiPfii_param_0];
	ld.param.u64 	%rd2, [_Z6onehotPiPfii_param_1];
	ld.param.u32 	%r3, [_Z6onehotPiPfii_param_2];
	ld.param.u32 	%r2, [_Z6onehotPiPfii_param_3];
	mov.u32 	%r4, %ctaid.x;
	mov.u32 	%r5, %ntid.x;
	mov.u32 	%r6, %tid.x;
	mad.lo.s32 	%r1, %r4, %r5, %r6;
	setp.ge.s32 	%p1, %r1, %r3;
	@%p1 bra 	$L__BB9_2;
	cvta.to.global.u64 	%rd3, %rd1;
	cvta.to.global.u64 	%rd4, %rd2;
	mul.wide.s32 	%rd5, %r1, 4;
	add.s64 	%rd6, %rd3, %rd5;
	ld.global.u32 	%r7, [%rd6];
	mad.lo.s32 	%r8, %r2, %r1, %r7;
	mul.wide.s32 	%rd7, %r8, 4;
	add.s64 	%rd8, %rd4, %rd7;
	mov.b32 	%r9, 1065353216;
	st.global.u32 	[%rd8], %r9;
$L__BB9_2:
	ret;

}
	// .globl	_Z7unhot_1PfPii
.visible .entry _Z7unhot_1PfPii(
	.param .u64 .ptr .align 1 _Z7unhot_1PfPii_param_0,
	.param .u64 .ptr .align 1 _Z7unhot_1PfPii_param_1,
	.param .u32 _Z7unhot_1PfPii_param_2
)
{
	.reg .pred 	%p<3>;
	.reg .b32 	%r<7>;
	.reg .b32 	%f<2>;
	.reg .b64 	%rd<8>;

	ld.param.u64 	%rd1, [_Z7unhot_1PfPii_param_0];
	ld.param.u64 	%rd2, [_Z7unhot_1PfPii_param_1];
	ld.param.u32 	%r2, [_Z7unhot_1PfPii_param_2];
	mov.u32 	%r3, %ctaid.x;
	mov.u32 	%r4, %ntid.x;
	mov.u32 	%r5, %tid.x;
	mad.lo.s32 	%r1, %r3, %r4, %r5;
	setp.ge.s32 	%p1, %r1, %r2;
	@%p1 bra 	$L__BB10_2;
	cvta.to.global.u64 	%rd3, %rd1;
	cvta.to.global.u64 	%rd4, %rd2;
	mul.wide.s32 	%rd5, %r1, 4;
	add.s64 	%rd6, %rd3, %rd5;
	ld.global.f32 	%f1, [%rd6];
	setp.gt.f32 	%p2, %f1, 0f3F000000;
	selp.u32 	%r6, 1, 0, %p2;
	add.s64 	%rd7, %rd4, %rd5;
	st.global.u32 	[%rd7], %r6;
$L__BB10_2:
	ret;

}
	// .globl	_Z5unhotPfPiii
.visible .entry _Z5unhotPfPiii(
	.param .u64 .ptr .align 1 _Z5unhotPfPiii_param_0,
	.param .u64 .ptr .align 1 _Z5unhotPfPiii_param_1,
	.param .u32 _Z5unhotPfPiii_param_2,
	.param .u32 _Z5unhotPfPiii_param_3
)
{
	.reg .pred 	%p<40>;
	.reg .b32 	%r<112>;
	.reg .b32 	%f<70>;
	.reg .b64 	%rd<19>;

	ld.param.u64 	%rd4, [_Z5unhotPfPiii_param_0];
	ld.param.u64 	%rd5, [_Z5unhotPfPiii_param_1];
	ld.param.u32 	%r35, [_Z5unhotPfPiii_param_2];
	ld.param.u32 	%r34, [_Z5unhotPfPiii_param_3];
	mov.u32 	%r36, %ctaid.x;
	mov.u32 	%r37, %ntid.x;
	mov.u32 	%r38, %tid.x;
	mad.lo.s32 	%r1, %r36, %r37, %r38;
	setp.ge.s32 	%p1, %r1, %r35;
	@%p1 bra 	$L__BB11_16;
	cvta.to.global.u64 	%rd1, %rd4;
	mul.lo.s32 	%r2, %r34, %r1;
	setp.lt.s32 	%p2, %r34, 2;
	mov.b32 	%r111, 0;
	@%p2 bra 	$L__BB11_15;
	mul.wide.s32 	%rd6, %r2, 4;
	add.s64 	%rd2, %rd1, %rd6;
	ld.global.f32 	%f67, [%rd2];
	add.s32 	%r3, %r34, -1;
	add.s32 	%r43, %r34, -2;
	and.b32  	%r4, %r3, 15;
	setp.lt.u32 	%p3, %r43, 15;
	mov.b32 	%r111, 0;
	mov.b32 	%r103, 1;
	@%p3 bra 	$L__BB11_6;
	and.b32  	%r5, %r3, -16;
	mov.b32 	%r97, 0;
	mov.u32 	%r111, %r97;
$L__BB11_4:
	.pragma "nounroll";
	add.s32 	%r45, %r97, 1;
	mul.wide.s32 	%rd7, %r45, 4;
	add.s64 	%rd8, %rd2, %rd7;
	ld.global.f32 	%f11, [%rd8];
	setp.gt.f32 	%p4, %f11, %f67;
	selp.b32 	%r46, %r45, %r111, %p4;
	selp.f32 	%f12, %f11, %f67, %p4;
	ld.global.f32 	%f13, [%rd8+4];
	setp.gt.f32 	%p5, %f13, %f12;
	add.s32 	%r47, %r97, 2;
	selp.b32 	%r48, %r47, %r46, %p5;
	selp.f32 	%f14, %f13, %f12, %p5;
	ld.global.f32 	%f15, [%rd8+8];
	setp.gt.f32 	%p6, %f15, %f14;
	add.s32 	%r49, %r97, 3;
	selp.b32 	%r50, %r49, %r48, %p6;
	selp.f32 	%f16, %f15, %f14, %p6;
	ld.global.f32 	%f17, [%rd8+12];
	setp.gt.f32 	%p7, %f17, %f16;
	add.s32 	%r51, %r97, 4;
	selp.b32 	%r52, %r51, %r50, %p7;
	selp.f32 	%f18, %f17, %f16, %p7;
	ld.global.f32 	%f19, [%rd8+16];
	setp.gt.f32 	%p8, %f19, %f18;
	add.s32 	%r53, %r97, 5;
	selp.b32 	%r54, %r53, %r52, %p8;
	selp.f32 	%f20, %f19, %f18, %p8;
	ld.global.f32 	%f21, [%rd8+20];
	setp.gt.f32 	%p9, %f21, %f20;
	add.s32 	%r55, %r97, 6;
	selp.b32 	%r56, %r55, %r54, %p9;
	selp.f32 	%f22, %f21, %f20, %p9;
	ld.global.f32 	%f23, [%rd8+24];
	setp.gt.f32 	%p10, %f23, %f22;
	add.s32 	%r57, %r97, 7;
	selp.b32 	%r58, %r57, %r56, %p10;
	selp.f32 	%f24, %f23, %f22, %p10;
	ld.global.f32 	%f25, [%rd8+28];
	setp.gt.f32 	%p11, %f25, %f24;
	add.s32 	%r59, %r97, 8;
	selp.b32 	%r60, %r59, %r58, %p11;
	selp.f32 	%f26, %f25, %f24, %p11;
	ld.global.f32 	%f27, [%rd8+32];
	setp.gt.f32 	%p12, %f27, %f26;
	add.s32 	%r61, %r97, 9;
	selp.b32 	%r62, %r61, %r60, %p12;
	selp.f32 	%f28, %f27, %f26, %p12;
	ld.global.f32 	%f29, [%rd8+36];
	setp.gt.f32 	%p13, %f29, %f28;
	add.s32 	%r63, %r97, 10;
	selp.b32 	%r64, %r63, %r62, %p13;
	selp.f32 	%f30, %f29, %f28, %p13;
	ld.global.f32 	%f31, [%rd8+40];
	setp.gt.f32 	%p14, %f31, %f30;
	add.s32 	%r65, %r97, 11;
	selp.b32 	%r66, %r65, %r64, %p14;
	selp.f32 	%f32, %f31, %f30, %p14;
	ld.global.f32 	%f33, [%rd8+44];
	setp.gt.f32 	%p15, %f33, %f32;
	add.s32 	%r67, %r97, 12;
	selp.b32 	%r68, %r67, %r66, %p15;
	selp.f32 	%f34, %f33, %f32, %p15;
	ld.global.f32 	%f35, [%rd8+48];
	setp.gt.f32 	%p16, %f35, %f34;
	add.s32 	%r69, %r97, 13;
	selp.b32 	%r70, %r69, %r68, %p16;
	selp.f32 	%f36, %f35, %f34, %p16;
	ld.global.f32 	%f37, [%rd8+52];
	setp.gt.f32 	%p17, %f37, %f36;
	add.s32 	%r71, %r97, 14;
	selp.b32 	%r72, %r71, %r70, %p17;
	selp.f32 	%f38, %f37, %f36, %p17;
	ld.global.f32 	%f39, [%rd8+56];
	setp.gt.f32 	%p18, %f39, %f38;
	add.s32 	%r73, %r97, 15;
	selp.b32 	%r74, %r73, %r72, %p18;
	selp.f32 	%f40, %f39, %f38, %p18;
	ld.global.f32 	%f41, [%rd8+60];
	setp.gt.f32 	%p19, %f41, %f40;
	add.s32 	%r97, %r97, 16;
	selp.b32 	%r111, %r97, %r74, %p19;
	selp.f32 	%f67, %f41, %f40, %p19;
	setp.ne.s32 	%p20, %r97, %r5;
	@%p20 bra 	$L__BB11_4;
	add.s32 	%r103, %r97, 1;
$L__BB11_6:
	setp.eq.s32 	%p21, %r4, 0;
	@%p21 bra 	$L__BB11_15;
	and.b32  	%r14, %r3, 7;
	setp.lt.u32 	%p22, %r4, 8;
	@%p22 bra 	$L__BB11_9;
	mul.wide.s32 	%rd9, %r103, 4;
	add.s64 	%rd10, %rd2, %rd9;
	ld.global.f32 	%f42, [%rd10];
	setp.gt.f32 	%p23, %f42, %f67;
	selp.b32 	%r76, %r103, %r111, %p23;
	selp.f32 	%f43, %f42, %f67, %p23;
	add.s32 	%r77, %r103, 1;
	ld.global.f32 	%f44, [%rd10+4];
	setp.gt.f32 	%p24, %f44, %f43;
	selp.b32 	%r78, %r77, %r76, %p24;
	selp.f32 	%f45, %f44, %f43, %p24;
	add.s32 	%r79, %r103, 2;
	ld.global.f32 	%f46, [%rd10+8];
	setp.gt.f32 	%p25, %f46, %f45;
	selp.b32 	%r80, %r79, %r78, %p25;
	selp.f32 	%f47, %f46, %f45, %p25;
	add.s32 	%r81, %r103, 3;
	ld.global.f32 	%f48, [%rd10+12];
	setp.gt.f32 	%p26, %f48, %f47;
	selp.b32 	%r82, %r81, %r80, %p26;
	selp.f32 	%f49, %f48, %f47, %p26;
	add.s32 	%r83, %r103, 4;
	ld.global.f32 	%f50, [%rd10+16];
	setp.gt.f32 	%p27, %f50, %f49;
	selp.b32 	%r84, %r83, %r82, %p27;
	selp.f32 	%f51, %f50, %f49, %p27;
	add.s32 	%r85, %r103, 5;
	ld.global.f32 	%f52, [%rd10+20];
	setp.gt.f32 	%p28, %f52, %f51;
	selp.b32 	%r86, %r85, %r84, %p28;
	selp.f32 	%f53, %f52, %f51, %p28;
	add.s32 	%r87, %r103, 6;
	ld.global.f32 	%f54, [%rd10+24];
	setp.gt.f32 	%p29, %f54, %f53;
	selp.b32 	%r88, %r87, %r86, %p29;
	selp.f32 	%f55, %f54, %f53, %p29;
	add.s32 	%r89, %r103, 7;
	ld.global.f32 	%f56, [%rd10+28];
	setp.gt.f32 	%p30, %f56, %f55;
	selp.b32 	%r111, %r89, %r88, %p30;
	selp.f32 	%f67, %f56, %f55, %p30;
	add.s32 	%r103, %r103, 8;
$L__BB11_9:
	setp.eq.s32 	%p31, %r14, 0;
	@%p31 bra 	$L__BB11_15;
	and.b32  	%r20, %r3, 3;
	setp.lt.u32 	%p32, %r14, 4;
	@%p32 bra 	$L__BB11_12;
	mul.wide.s32 	%rd11, %r103, 4;
	add.s64 	%rd12, %rd2, %rd11;
	ld.global.f32 	%f57, [%rd12];
	setp.gt.f32 	%p33, %f57, %f67;
	selp.b32 	%r91, %r103, %r111, %p33;
	selp.f32 	%f58, %f57, %f67, %p33;
	add.s32 	%r92, %r103, 1;
	ld.global.f32 	%f59, [%rd12+4];
	setp.gt.f32 	%p34, %f59, %f58;
	selp.b32 	%r93, %r92, %r91, %p34;
	selp.f32 	%f60, %f59, %f58, %p34;
	add.s32 	%r94, %r103, 2;
	ld.global.f32 	%f61, [%rd12+8];
	setp.gt.f32 	%p35, %f61, %f60;
	selp.b32 	%r95, %r94, %r93, %p35;
	selp.f32 	%f62, %f61, %f60, %p35;
	add.s32 	%r96, %r103, 3;
	ld.global.f32 	%f63, [%rd12+12];
	setp.gt.f32 	%p36, %f63, %f62;
	selp.b32 	%r111, %r96, %r95, %p36;
	selp.f32 	%f67, %f63, %f62, %p36;
	add.s32 	%r103, %r103, 4;
$L__BB11_12:
	setp.eq.s32 	%p37, %r20, 0;
	@%p37 bra 	$L__BB11_15;
	neg.s32 	%r108, %r20;
$L__BB11_14:
	.pragma "nounroll";
	mul.wide.s32 	%rd14, %r103, 4;
	add.s64 	%rd15, %rd2, %rd14;
	ld.global.f32 	%f64, [%rd15];
	setp.gt.f32 	%p38, %f64, %f67;
	selp.b32 	%r111, %r103, %r111, %p38;
	selp.f32 	%f67, %f64, %f67, %p38;
	add.s32 	%r103, %r103, 1;
	add.s32 	%r108, %r108, 1;
	setp.ne.s32 	%p39, %r108, 0;
	@%p39 bra 	$L__BB11_14;
$L__BB11_15:
	cvta.to.global.u64 	%rd16, %rd5;
	mul.wide.s32 	%rd17, %r1, 4;
	add.s64 	%rd18, %rd16, %rd17;
	st.global.u32 	[%rd18], %r111;
$L__BB11_16:
	ret;

}
	// .globl	_Z14quadratic_lossPfS_S_i
.visible .entry _Z14quadratic_lossPfS_S_i(
	.param .u64 .ptr .align 1 _Z14quadratic_lossPfS_S_i_param_0,
	.param .u64 .ptr .align 1 _Z14quadratic_lossPfS_S_i_param_1,
	.param .u64 .ptr .align 1 _Z14quadratic_lossPfS_S_i_param_2,
	.param .u32 _Z14quadratic_lossPfS_S_i_param_3
)
{
	.reg .pred 	%p<2>;
	.reg .b32 	%r<6>;
	.reg .b32 	%f<5>;
	.reg .b64 	%rd<11>;

	ld.param.u64 	%rd1, [_Z14quadratic_lossPfS_S_i_param_0];
	ld.param.u64 	%rd2, [_Z14quadratic_lossPfS_S_i_param_1];
	ld.param.u64 	%rd3, [_Z14quadratic_lossPfS_S_i_param_2];
	ld.param.u32 	%r2, [_Z14quadratic_lossPfS_S_i_param_3];
	mov.u32 	%r3, %ctaid.x;
	mov.u32 	%r4, %ntid.x;
	mov.u32 	%r5, %tid.x;
	mad.lo.s32 	%r1, %r3, %r4, %r5;
	setp.ge.s32 	%p1, %r1, %r2;
	@%p1 bra 	$L__BB12_2;
	cvta.to.global.u64 	%rd4, %rd1;
	cvta.to.global.u64 	%rd5, %rd2;
	cvta.to.global.u64 	%rd6, %rd3;
	mul.wide.s32 	%rd7, %r1, 4;
	add.s64 	%rd8, %rd4, %rd7;
	ld.global.f32 	%f1, [%rd8];
	add.s64 	%rd9, %rd5, %rd7;
	ld.global.f32 	%f2, [%rd9];
	sub.f32 	%f3, %f1, %f2;
	mul.f32 	%f4, %f3, %f3;
	add.s64 	%rd10, %rd6, %rd7;
	st.global.f32 	[%rd10], %f4;
$L__BB12_2:
	ret;

}
	// .globl	_Z7softmaxPfS_ii
.visible .entry _Z7softmaxPfS_ii(
	.param .u64 .ptr .align 1 _Z7softmaxPfS_ii_param_0,
	.param .u64 .ptr .align 1 _Z7softmaxPfS_ii_param_1,
	.param .u32 _Z7softmaxPfS_ii_param_2,
	.param .u32 _Z7softmaxPfS_ii_param_3
)
{
	.reg .pred 	%p<58>;
	.reg .b32 	%r<122>;
	.reg .b32 	%f<364>;
	.reg .b64 	%rd<51>;

	ld.param.u64 	%rd13, [_Z7softmaxPfS_ii_param_0];
	ld.param.u64 	%rd14, [_Z7softmaxPfS_ii_param_1];
	ld.param.u32 	%r56, [_Z7softmaxPfS_ii_param_2];
	ld.param.u32 	%r57, [_Z7softmaxPfS_ii_param_3];
	cvta.to.global.u64 	%rd1, %rd14;
	mov.u32 	%r58, %ctaid.x;
	mov.u32 	%r59, %ntid.x;
	mov.u32 	%r60, %tid.x;
	mad.lo.s32 	%r1, %r58, %r59, %r60;
	setp.ge.s32 	%p1, %r1, %r57;
	@%p1 bra 	$L__BB13_40;
	cvta.to.global.u64 	%rd2, %rd13;
	mul.lo.s32 	%r2, %r56, %r1;
	mul.wide.s32 	%rd15, %r2, 4;
	add.s64 	%rd3, %rd2, %rd15;
	ld.global.f32 	%f354, [%rd3];
	setp.lt.s32 	%p2, %r56, 2;
	@%p2 bra 	$L__BB13_15;
	add.s32 	%r3, %r56, -1;
	add.s32 	%r62, %r56, -2;
	and.b32  	%r4, %r3, 15;
	setp.lt.u32 	%p3, %r62, 15;
	mov.b32 	%r104, 1;
	@%p3 bra 	$L__BB13_6;
	and.b32  	%r64, %r3, -16;
	neg.s32 	%r109, %r64;
	add.s64 	%rd17, %rd15, %rd2;
	add.s64 	%rd49, %rd17, 32;
	mov.b32 	%r108, 0;
$L__BB13_4:
	.pragma "nounroll";
	ld.global.f32 	%f28, [%rd49+-28];
	setp.gt.f32 	%p4, %f28, %f354;
	selp.f32 	%f29, %f28, %f354, %p4;
	ld.global.f32 	%f30, [%rd49+-24];
	setp.gt.f32 	%p5, %f30, %f29;
	selp.f32 	%f31, %f30, %f29, %p5;
	ld.global.f32 	%f32, [%rd49+-20];
	setp.gt.f32 	%p6, %f32, %f31;
	selp.f32 	%f33, %f32, %f31, %p6;
	ld.global.f32 	%f34, [%rd49+-16];
	setp.gt.f32 	%p7, %f34, %f33;
	selp.f32 	%f35, %f34, %f33, %p7;
	ld.global.f32 	%f36, [%rd49+-12];
	setp.gt.f32 	%p8, %f36, %f35;
	selp.f32 	%f37, %f36, %f35, %p8;
	ld.global.f32 	%f38, [%rd49+-8];
	setp.gt.f32 	%p9, %f38, %f37;
	selp.f32 	%f39, %f38, %f37, %p9;
	ld.global.f32 	%f40, [%rd49+-4];
	setp.gt.f32 	%p10, %f40, %f39;
	selp.f32 	%f41, %f40, %f39, %p10;
	ld.global.f32 	%f42, [%rd49];
	setp.gt.f32 	%p11, %f42, %f41;
	selp.f32 	%f43, %f42, %f41, %p11;
	ld.global.f32 	%f44, [%rd49+4];
	setp.gt.f32 	%p12, %f44, %f43;
	selp.f32 	%f45, %f44, %f43, %p12;
	ld.global.f32 	%f46, [%rd49+8];
	setp.gt.f32 	%p13, %f46, %f45;
	selp.f32 	%f47, %f46, %f45, %p13;
	ld.global.f32 	%f48, [%rd49+12];
	setp.gt.f32 	%p14, %f48, %f47;
	selp.f32 	%f49, %f48, %f47, %p14;
	ld.global.f32 	%f50, [%rd49+16];
	setp.gt.f32 	%p15, %f50, %f49;
	selp.f32 	%f51, %f50, %f49, %p15;
	ld.global.f32 	%f52, [%rd49+20];
	setp.gt.f32 	%p16, %f52, %f51;
	selp.f32 	%f53, %f52, %f51, %p16;
	ld.global.f32 	%f54, [%rd49+24];
	setp.gt.f32 	%p17, %f54, %f53;
	selp.f32 	%f55, %f54, %f53, %p17;
	ld.global.f32 	%f56, [%rd49+28];
	setp.gt.f32 	%p18, %f56, %f55;
	selp.f32 	%f57, %f56, %f55, %p18;
	ld.global.f32 	%f58, [%rd49+32];
	setp.gt.f32 	%p19, %f58, %f57;
	selp.f32 	%f354, %f58, %f57, %p19;
	add.s32 	%r109, %r109, 16;
	add.s32 	%r108, %r108, 16;
	add.s64 	%rd49, %rd49, 64;
	setp.eq.s32 	%p20, %r109, 0;
	@%p20 bra 	$L__BB13_5;
	bra.uni 	$L__BB13_4;
$L__BB13_5:
	add.s32 	%r104, %r108, 1;
$L__BB13_6:
	setp.eq.s32 	%p21, %r4, 0;
	@%p21 bra 	$L__BB13_15;
	and.b32  	%r8, %r3, 7;
	setp.lt.u32 	%p22, %r4, 8;
	@%p22 bra 	$L__BB13_9;
	mul.wide.s32 	%rd18, %r104, 4;
	add.s64 	%rd19, %rd3, %rd18;
	ld.global.f32 	%f60, [%rd19];
	setp.gt.f32 	%p23, %f60, %f354;
	selp.f32 	%f61, %f60, %f354, %p23;
	ld.global.f32 	%f62, [%rd19+4];
	setp.gt.f32 	%p24, %f62, %f61;
	selp.f32 	%f63, %f62, %f61, %p24;
	ld.global.f32 	%f64, [%rd19+8];
	setp.gt.f32 	%p25, %f64, %f63;
	selp.f32 	%f65, %f64, %f63, %p25;
	ld.global.f32 	%f66, [%rd19+12];
	setp.gt.f32 	%p26, %f66, %f65;
	selp.f32 	%f67, %f66, %f65, %p26;
	ld.global.f32 	%f68, [%rd19+16];
	setp.gt.f32 	%p27, %f68, %f67;
	selp.f32 	%f69, %f68, %f67, %p27;
	ld.global.f32 	%f70, [%rd19+20];
	setp.gt.f32 	%p28, %f70, %f69;
	selp.f32 	%f71, %f70, %f69, %p28;
	ld.global.f32 	%f72, [%rd19+24];
	setp.gt.f32 	%p29, %f72, %f71;
	selp.f32 	%f73, %f72, %f71, %p29;
	ld.global.f32 	%f74, [%rd19+28];
	setp.gt.f32 	%p30, %f74, %f73;
	selp.f32 	%f354, %f74, %f73, %p30;
	add.s32 	%r104, %r104, 8;
$L__BB13_9:
	setp.eq.s32 	%p31, %r8, 0;
	@%p31 bra 	$L__BB13_15;
	and.b32  	%r11, %r3, 3;
	setp.lt.u32 	%p32, %r8, 4;
	@%p32 bra 	$L__BB13_12;
	mul.wide.s32 	%rd20, %r104, 4;
	add.s64 	%rd21, %rd3, %rd20;
	ld.global.f32 	%f76, [%rd21];
	setp.gt.f32 	%p33, %f76, %f354;
	selp.f32 	%f77, %f76, %f354, %p33;
	ld.global.f32 	%f78, [%rd21+4];
	setp.gt.f32 	%p34, %f78, %f77;
	selp.f32 	%f79, %f78, %f77, %p34;
	ld.global.f32 	%f80, [%rd21+8];
	setp.gt.f32 	%p35, %f80, %f79;
	selp.f32 	%f81, %f80, %f79, %p35;
	ld.global.f32 	%f82, [%rd21+12];
	setp.gt.f32 	%p36, %f82, %f81;
	selp.f32 	%f354, %f82, %f81, %p36;
	add.s32 	%r104, %r104, 4;
$L__BB13_12:
	setp.eq.s32 	%p37, %r11, 0;
	@%p37 bra 	$L__BB13_15;
	neg.s32 	%r106, %r11;
$L__BB13_14:
	.pragma "nounroll";
	mul.wide.s32 	%rd23, %r104, 4;
	add.s64 	%rd24, %rd3, %rd23;
	ld.global.f32 	%f83, [%rd24];
	setp.gt.f32 	%p38, %f83, %f354;
	selp.f32 	%f354, %f83, %f354, %p38;
	add.s32 	%r104, %r104, 1;
	add.s32 	%r106, %r106, 1;
	setp.ne.s32 	%p39, %r106, 0;
	@%p39 bra 	$L__BB13_14;
$L__BB13_15:
	setp.lt.s32 	%p40, %r56, 1;
	mov.f32 	%f362, 0f00000000;
	@%p40 bra 	$L__BB13_27;
	and.b32  	%r19, %r56, 7;
	setp.lt.u32 	%p41, %r56, 8;
	mov.f32 	%f362, 0f00000000;
	mov.b32 	%r110, 0;
	@%p41 bra 	$L__BB13_19;
	and.b32  	%r110, %r56, 2147483640;
	add.s64 	%rd6, %rd1, 16;
	neg.s32 	%r113, %r110;
	add.s64 	%rd26, %rd15, %rd2;
	add.s64 	%rd50, %rd26, 16;
	mov.f32 	%f362, 0f00000000;
	mov.u32 	%r114, %r2;
$L__BB13_18:
	.pragma "nounroll";
	mul.wide.s32 	%rd27, %r114, 4;
	add.s64 	%rd28, %rd6, %rd27;
	ld.global.f32 	%f88, [%rd50+-16];
	sub.f32 	%f89, %f88, %f354;
	fma.rn.f32 	%f90, %f89, 0f3BBB989D, 0f3F000000;
	cvt.sat.f32.f32 	%f91, %f90;
	mov.f32 	%f92, 0f4B400001;
	mov.f32 	%f93, 0f437C0000;
	fma.rm.f32 	%f94, %f91, %f93, %f92;
	add.f32 	%f95, %f94, 0fCB40007F;
	neg.f32 	%f96, %f95;
	fma.rn.f32 	%f97, %f89, 0f3FB8AA3B, %f96;
	fma.rn.f32 	%f98, %f89, 0f32A57060, %f97;
	mov.b32 	%r66, %f94;
	shl.b32 	%r67, %r66, 23;
	mov.b32 	%f99, %r67;
	ex2.approx.ftz.f32 	%f100, %f98;
	mul.f32 	%f101, %f100, %f99;
	st.global.f32 	[%rd28+-16], %f101;
	add.f32 	%f102, %f362, %f101;
	ld.global.f32 	%f103, [%rd50+-12];
	sub.f32 	%f104, %f103, %f354;
	fma.rn.f32 	%f105, %f104, 0f3BBB989D, 0f3F000000;
	cvt.sat.f32.f32 	%f106, %f105;
	fma.rm.f32 	%f107, %f106, %f93, %f92;
	add.f32 	%f108, %f107, 0fCB40007F;
	neg.f32 	%f109, %f108;
	fma.rn.f32 	%f110, %f104, 0f3FB8AA3B, %f109;
	fma.rn.f32 	%f111, %f104, 0f32A57060, %f110;
	mov.b32 	%r68, %f107;
	shl.b32 	%r69, %r68, 23;
	mov.b32 	%f112, %r69;
	ex2.approx.ftz.f32 	%f113, %f111;
	mul.f32 	%f114, %f113, %f112;
	st.global.f32 	[%rd28+-12], %f114;
	add.f32 	%f115, %f102, %f114;
	ld.global.f32 	%f116, [%rd50+-8];
	sub.f32 	%f117, %f116, %f354;
	fma.rn.f32 	%f118, %f117, 0f3BBB989D, 0f3F000000;
	cvt.sat.f32.f32 	%f119, %f118;
	fma.rm.f32 	%f120, %f119, %f93, %f92;
	add.f32 	%f121, %f120, 0fCB40007F;
	neg.f32 	%f122, %f121;
	fma.rn.f32 	%f123, %f117, 0f3FB8AA3B, %f122;
	fma.rn.f32 	%f124, %f117, 0f32A57060, %f123;
	mov.b32 	%r70, %f120;
	shl.b32 	%r71, %r70, 23;
	mov.b32 	%f125, %r71;
	ex2.approx.ftz.f32 	%f126, %f124;
	mul.f32 	%f127, %f126, %f125;
	st.global.f32 	[%rd28+-8], %f127;
	add.f32 	%f128, %f115, %f127;
	ld.global.f32 	%f129, [%rd50+-4];
	sub.f32 	%f130, %f129, %f354;
	fma.rn.f32 	%f131, %f130, 0f3BBB989D, 0f3F000000;
	cvt.sat.f32.f32 	%f132, %f131;
	fma.rm.f32 	%f133, %f132, %f93, %f92;
	add.f32 	%f134, %f133, 0fCB40007F;
	neg.f32 	%f135, %f134;
	fma.rn.f32 	%f136, %f130, 0f3FB8AA3B, %f135;
	fma.rn.f32 	%f137, %f130, 0f32A57060, %f136;
	mov.b32 	%r72, %f133;
	shl.b32 	%r73, %r72, 23;
	mov.b32 	%f138, %r73;
	ex2.approx.ftz.f32 	%f139, %f137;
	mul.f32 	%f140, %f139, %f138;
	st.global.f32 	[%rd28+-4], %f140;
	add.f32 	%f141, %f128, %f140;
	ld.global.f32 	%f142, [%rd50];
	sub.f32 	%f143, %f142, %f354;
	fma.rn.f32 	%f144, %f143, 0f3BBB989D, 0f3F000000;
	cvt.sat.f32.f32 	%f145, %f144;
	fma.rm.f32 	%f146, %f145, %f93, %f92;
	add.f32 	%f147, %f146, 0fCB40007F;
	neg.f32 	%f148, %f147;
	fma.rn.f32 	%f149, %f143, 0f3FB8AA3B, %f148;
	fma.rn.f32 	%f150, %f143, 0f32A57060, %f149;
	mov.b32 	%r74, %f146;
	shl.b32 	%r75, %r74, 23;
	mov.b32 	%f151, %r75;
	ex2.approx.ftz.f32 	%f152, %f150;
	mul.f32 	%f153, %f152, %f151;
	st.global.f32 	[%rd28], %f153;
	add.f32 	%f154, %f141, %f153;
	ld.global.f32 	%f155, [%rd50+4];
	sub.f32 	%f156, %f155, %f354;
	fma.rn.f32 	%f157, %f156, 0f3BBB989D, 0f3F000000;
	cvt.sat.f32.f32 	%f158, %f157;
	fma.rm.f32 	%f159, %f158, %f93, %f92;
	add.f32 	%f160, %f159, 0fCB40007F;
	neg.f32 	%f161, %f160;
	fma.rn.f32 	%f162, %f156, 0f3FB8AA3B, %f161;
	fma.rn.f32 	%f163, %f156, 0f32A57060, %f162;
	mov.b32 	%r76, %f159;
	shl.b32 	%r77, %r76, 23;
	mov.b32 	%f164, %r77;
	ex2.approx.ftz.f32 	%f165, %f163;
	mul.f32 	%f166, %f165, %f164;
	st.global.f32 	[%rd28+4], %f166;
	add.f32 	%f167, %f154, %f166;
	ld.global.f32 	%f168, [%rd50+8];
	sub.f32 	%f169, %f168, %f354;
	fma.rn.f32 	%f170, %f169, 0f3BBB989D, 0f3F000000;
	cvt.sat.f32.f32 	%f171, %f170;
	fma.rm.f32 	%f172, %f171, %f93, %f92;
	add.f32 	%f173, %f172, 0fCB40007F;
	neg.f32 	%f174, %f173;
	fma.rn.f32 	%f175, %f169, 0f3FB8AA3B, %f174;
	fma.rn.f32 	%f176, %f169, 0f32A57060, %f175;
	mov.b32 	%r78, %f172;
	shl.b32 	%r79, %r78, 23;
	mov.b32 	%f177, %r79;
	ex2.approx.ftz.f32 	%f178, %f176;
	mul.f32 	%f179, %f178, %f177;
	st.global.f32 	[%rd28+8], %f179;
	add.f32 	%f180, %f167, %f179;
	ld.global.f32 	%f181, [%rd50+12];
	sub.f32 	%f182, %f181, %f354;
	fma.rn.f32 	%f183, %f182, 0f3BBB989D, 0f3F000000;
	cvt.sat.f32.f32 	%f184, %f183;
	fma.rm.f32 	%f185, %f184, %f93, %f92;
	add.f32 	%f186, %f185, 0fCB40007F;
	neg.f32 	%f187, %f186;
	fma.rn.f32 	%f188, %f182, 0f3FB8AA3B, %f187;
	fma.rn.f32 	%f189, %f182, 0f32A57060, %f188;
	mov.b32 	%r80, %f185;
	shl.b32 	%r81, %r80, 23;
	mov.b32 	%f190, %r81;
	ex2.approx.ftz.f32 	%f191, %f189;
	mul.f32 	%f192, %f191, %f190;
	st.global.f32 	[%rd28+12], %f192;
	add.f32 	%f362, %f180, %f192;
	add.s32 	%r114, %r114, 8;
	add.s32 	%r113, %r113, 8;
	add.s64 	%rd50, %rd50, 32;
	setp.eq.s32 	%p42, %r113, 0;
	@%p42 bra 	$L__BB13_19;
	bra.uni 	$L__BB13_18;
$L__BB13_19:
	setp.eq.s32 	%p43, %r19, 0;
	@%p43 bra 	$L__BB13_27;
	and.b32  	%r27, %r56, 3;
	setp.lt.u32 	%p44, %r19, 4;
	@%p44 bra 	$L__BB13_22;
	add.s32 	%r82, %r110, %r2;
	mul.wide.u32 	%rd29, %r110, 4;
	add.s64 	%rd30, %rd3, %rd29;
	ld.global.f32 	%f194, [%rd30];
	sub.f32 	%f195, %f194, %f354;
	fma.rn.f32 	%f196, %f195, 0f3BBB989D, 0f3F000000;
	cvt.sat.f32.f32 	%f197, %f196;
	mov.f32 	%f198, 0f4B400001;
	mov.f32 	%f199, 0f437C0000;
	fma.rm.f32 	%f200, %f197, %f199, %f198;
	add.f32 	%f201, %f200, 0fCB40007F;
	neg.f32 	%f202, %f201;
	fma.rn.f32 	%f203, %f195, 0f3FB8AA3B, %f202;
	fma.rn.f32 	%f204, %f195, 0f32A57060, %f203;
	mov.b32 	%r83, %f200;
	shl.b32 	%r84, %r83, 23;
	mov.b32 	%f205, %r84;
	ex2.approx.ftz.f32 	%f206, %f204;
	mul.f32 	%f207, %f206, %f205;
	mul.wide.s32 	%rd31, %r82, 4;
	add.s64 	%rd32, %rd1, %rd31;
	st.global.f32 	[%rd32], %f207;
	add.f32 	%f208, %f362, %f207;
	ld.global.f32 	%f209, [%rd30+4];
	sub.f32 	%f210, %f209, %f354;
	fma.rn.f32 	%f211, %f210, 0f3BBB989D, 0f3F000000;
	cvt.sat.f32.f32 	%f212, %f211;
	fma.rm.f32 	%f213, %f212, %f199, %f198;
	add.f32 	%f214, %f213, 0fCB40007F;
	neg.f32 	%f215, %f214;
	fma.rn.f32 	%f216, %f210, 0f3FB8AA3B, %f215;
	fma.rn.f32 	%f217, %f210, 0f32A57060, %f216;
	mov.b32 	%r85, %f213;
	shl.b32 	%r86, %r85, 23;
	mov.b32 	%f218, %r86;
	ex2.approx.ftz.f32 	%f219, %f217;
	mul.f32 	%f220, %f219, %f218;
	st.global.f32 	[%rd32+4], %f220;
	add.f32 	%f221, %f208, %f220;
	ld.global.f32 	%f222, [%rd30+8];
	sub.f32 	%f223, %f222, %f354;
	fma.rn.f32 	%f224, %f223, 0f3BBB989D, 0f3F000000;
	cvt.sat.f32.f32 	%f225, %f224;
	fma.rm.f32 	%f226, %f225, %f199, %f198;
	add.f32 	%f227, %f226, 0fCB40007F;
	neg.f32 	%f228, %f227;
	fma.rn.f32 	%f229, %f223, 0f3FB8AA3B, %f228;
	fma.rn.f32 	%f230, %f223, 0f32A57060, %f229;
	mov.b32 	%r87, %f226;
	shl.b32 	%r88, %r87, 23;
	mov.b32 	%f231, %r88;
	ex2.approx.ftz.f32 	%f232, %f230;
	mul.f32 	%f233, %f232, %f231;
	st.global.f32 	[%rd32+8], %f233;
	add.f32 	%f234, %f221, %f233;
	ld.global.f32 	%f235, [%rd30+12];
	sub.f32 	%f236, %f235, %f354;
	fma.rn.f32 	%f237, %f236, 0f3BBB989D, 0f3F000000;
	cvt.sat.f32.f32 	%f238, %f237;
	fma.rm.f32 	%f239, %f238, %f199, %f198;
	add.f32 	%f240, %f239, 0fCB40007F;
	neg.f32 	%f241, %f240;
	fma.rn.f32 	%f242, %f236, 0f3FB8AA3B, %f241;
	fma.rn.f32 	%f243, %f236, 0f32A57060, %f242;
	mov.b32 	%r89, %f239;
	shl.b32 	%r90, %r89, 23;
	mov.b32 	%f244, %r90;
	ex2.approx.ftz.f32 	%f245, %f243;
	mul.f32 	%f246, %f245, %f244;
	st.global.f32 	[%rd32+12], %f246;
	add.f32 	%f362, %f234, %f246;
	add.s32 	%r110, %r110, 4;
$L__BB13_22:
	setp.eq.s32 	%p45, %r27, 0;
	@%p45 bra 	$L__BB13_27;
	setp.eq.s32 	%p46, %r27, 1;
	@%p46 bra 	$L__BB13_25;
	add.s32 	%r91, %r110, %r2;
	mul.wide.u32 	%rd33, %r110, 4;
	add.s64 	%rd34, %rd3, %rd33;
	ld.global.f32 	%f248, [%rd34];
	sub.f32 	%f249, %f248, %f354;
	fma.rn.f32 	%f250, %f249, 0f3BBB989D, 0f3F000000;
	cvt.sat.f32.f32 	%f251, %f250;
	mov.f32 	%f252, 0f4B400001;
	mov.f32 	%f253, 0f437C0000;
	fma.rm.f32 	%f254, %f251, %f253, %f252;
	add.f32 	%f255, %f254, 0fCB40007F;
	neg.f32 	%f256, %f255;
	fma.rn.f32 	%f257, %f249, 0f3FB8AA3B, %f256;
	fma.rn.f32 	%f258, %f249, 0f32A57060, %f257;
	mov.b32 	%r92, %f254;
	shl.b32 	%r93, %r92, 23;
	mov.b32 	%f259, %r93;
	ex2.approx.ftz.f32 	%f260, %f258;
	mul.f32 	%f261, %f260, %f259;
	mul.wide.s32 	%rd35, %r91, 4;
	add.s64 	%rd36, %rd1, %rd35;
	st.global.f32 	[%rd36], %f261;
	add.f32 	%f262, %f362, %f261;
	ld.global.f32 	%f263, [%rd34+4];
	sub.f32 	%f264, %f263, %f354;
	fma.rn.f32 	%f265, %f264, 0f3BBB989D, 0f3F000000;
	cvt.sat.f32.f32 	%f266, %f265;
	fma.rm.f32 	%f267, %f266, %f253, %f252;
	add.f32 	%f268, %f267, 0fCB40007F;
	neg.f32 	%f269, %f268;
	fma.rn.f32 	%f270, %f264, 0f3FB8AA3B, %f269;
	fma.rn.f32 	%f271, %f264, 0f32A57060, %f270;
	mov.b32 	%r94, %f267;
	shl.b32 	%r95, %r94, 23;
	mov.b32 	%f272, %r95;
	ex2.approx.ftz.f32 	%f273, %f271;
	mul.f32 	%f274, %f273, %f272;
	st.global.f32 	[%rd36+4], %f274;
	add.f32 	%f362, %f262, %f274;
	add.s32 	%r110, %r110, 2;
$L__BB13_25:
	and.b32  	%r96, %r56, 1;
	setp.eq.b32 	%p47, %r96, 1;
	not.pred 	%p48, %p47;
	@%p48 bra 	$L__BB13_27;
	add.s32 	%r97, %r110, %r2;
	mul.wide.u32 	%rd37, %r110, 4;
	add.s64 	%rd38, %rd3, %rd37;
	ld.global.f32 	%f275, [%rd38];
	sub.f32 	%f276, %f275, %f354;
	fma.rn.f32 	%f277, %f276, 0f3BBB989D, 0f3F000000;
	cvt.sat.f32.f32 	%f278, %f277;
	mov.f32 	%f279, 0f4B400001;
	mov.f32 	%f280, 0f437C0000;
	fma.rm.f32 	%f281, %f278, %f280, %f279;
	add.f32 	%f282, %f281, 0fCB40007F;
	neg.f32 	%f283, %f282;
	fma.rn.f32 	%f284, %f276, 0f3FB8AA3B, %f283;
	fma.rn.f32 	%f285, %f276, 0f32A57060, %f284;
	mov.b32 	%r98, %f281;
	shl.b32 	%r99, %r98, 23;
	mov.b32 	%f286, %r99;
	ex2.approx.ftz.f32 	%f287, %f285;
	mul.f32 	%f288, %f287, %f286;
	mul.wide.s32 	%rd39, %r97, 4;
	add.s64 	%rd40, %rd1, %rd39;
	st.global.f32 	[%rd40], %f288;
	add.f32 	%f362, %f362, %f288;
$L__BB13_27:
	setp.lt.s32 	%p49, %r56, 1;
	@%p49 bra 	$L__BB13_40;
	and.b32  	%r32, %r56, 15;
	setp.lt.u32 	%p50, %r56, 16;
	mov.b32 	%r117, 0;
	@%p50 bra 	$L__BB13_31;
	and.b32  	%r117, %r56, 2147483632;
	neg.s32 	%r116, %r117;
	add.s64 	%rd10, %rd1, 32;
	mov.u32 	%r115, %r2;
$L__BB13_30:
	.pragma "nounroll";
	mul.wide.s32 	%rd41, %r115, 4;
	add.s64 	%rd42, %rd10, %rd41;
	ld.global.f32 	%f289, [%rd42+-32];
	div.rn.f32 	%f290, %f289, %f362;
	st.global.f32 	[%rd42+-32], %f290;
	ld.global.f32 	%f291, [%rd42+-28];
	div.rn.f32 	%f292, %f291, %f362;
	st.global.f32 	[%rd42+-28], %f292;
	ld.global.f32 	%f293, [%rd42+-24];
	div.rn.f32 	%f294, %f293, %f362;
	st.global.f32 	[%rd42+-24], %f294;
	ld.global.f32 	%f295, [%rd42+-20];
	div.rn.f32 	%f296, %f295, %f362;
	st.global.f32 	[%rd42+-20], %f296;
	ld.global.f32 	%f297, [%rd42+-16];
	div.rn.f32 	%f298, %f297, %f362;
	st.global.f32 	[%rd42+-16], %f298;
	ld.global.f32 	%f299, [%rd42+-12];
	div.rn.f32 	%f300, %f299, %f362;
	st.global.f32 	[%rd42+-12], %f300;
	ld.global.f32 	%f301, [%rd42+-8];
	div.rn.f32 	%f302, %f301, %f362;
	st.global.f32 	[%rd42+-8], %f302;
	ld.global.f32 	%f303, [%rd42+-4];
	div.rn.f32 	%f304, %f303, %f362;
	st.global.f32 	[%rd42+-4], %f304;
	ld.global.f32 	%f305, [%rd42];
	div.rn.f32 	%f306, %f305, %f362;
	st.global.f32 	[%rd42], %f306;
	ld.global.f32 	%f307, [%rd42+4];
	div.rn.f32 	%f308, %f307, %f362;
	st.global.f32 	[%rd42+4], %f308;
	ld.global.f32 	%f309, [%rd42+8];
	div.rn.f32 	%f310, %f309, %f362;
	st.global.f32 	[%rd42+8], %f310;
	ld.global.f32 	%f311, [%rd42+12];
	div.rn.f32 	%f312, %f311, %f362;
	st.global.f32 	[%rd42+12], %f312;
	ld.global.f32 	%f313, [%rd42+16];
	div.rn.f32 	%f314, %f313, %f362;
	st.global.f32 	[%rd42+16], %f314;
	ld.global.f32 	%f315, [%rd42+20];
	div.rn.f32 	%f316, %f315, %f362;
	st.global.f32 	[%rd42+20], %f316;
	ld.global.f32 	%f317, [%rd42+24];
	div.rn.f32 	%f318, %f317, %f362;
	st.global.f32 	[%rd42+24], %f318;
	ld.global.f32 	%f319, [%rd42+28];
	div.rn.f32 	%f320, %f319, %f362;
	st.global.f32 	[%rd42+28], %f320;
	add.s32 	%r116, %r116, 16;
	add.s32 	%r115, %r115, 16;
	setp.ne.s32 	%p51, %r116, 0;
	@%p51 bra 	$L__BB13_30;
$L__BB13_31:
	setp.eq.s32 	%p52, %r32, 0;
	@%p52 bra 	$L__BB13_40;
	and.b32  	%r44, %r56, 7;
	setp.lt.u32 	%p53, %r32, 8;
	@%p53 bra 	$L__BB13_34;
	add.s32 	%r101, %r117, %r2;
	mul.wide.s32 	%rd43, %r101, 4;
	add.s64 	%rd44, %rd1, %rd43;
	ld.global.f32 	%f321, [%rd44];
	div.rn.f32 	%f322, %f321, %f362;
	st.global.f32 	[%rd44], %f322;
	ld.global.f32 	%f323, [%rd44+4];
	div.rn.f32 	%f324, %f323, %f362;
	st.global.f32 	[%rd44+4], %f324;
	ld.global.f32 	%f325, [%rd44+8];
	div.rn.f32 	%f326, %f325, %f362;
	st.global.f32 	[%rd44+8], %f326;
	ld.global.f32 	%f327, [%rd44+12];
	div.rn.f32 	%f328, %f327, %f362;
	st.global.f32 	[%rd44+12], %f328;
	ld.global.f32 	%f329, [%rd44+16];
	div.rn.f32 	%f330, %f329, %f362;
	st.global.f32 	[%rd44+16], %f330;
	ld.global.f32 	%f331, [%rd44+20];
	div.rn.f32 	%f332, %f331, %f362;
	st.global.f32 	[%rd44+20], %f332;
	ld.global.f32 	%f333, [%rd44+24];
	div.rn.f32 	%f334, %f333, %f362;
	st.global.f32 	[%rd44+24], %f334;
	ld.global.f32 	%f335, [%rd44+28];
	div.rn.f32 	%f336, %f335, %f362;
	st.global.f32 	[%rd44+28], %f336;
	add.s32 	%r117, %r117, 8;
$L__BB13_34:
	setp.eq.s32 	%p54, %r44, 0;
	@%p54 bra 	$L__BB13_40;
	and.b32  	%r47, %r56, 3;
	setp.lt.u32 	%p55, %r44, 4;
	@%p55 bra 	$L__BB13_37;
	add.s32 	%r102, %r117, %r2;
	mul.wide.s32 	%rd45, %r102, 4;
	add.s64 	%rd46, %rd1, %rd45;
	ld.global.f32 	%f337, [%rd46];
	div.rn.f32 	%f338, %f337, %f362;
	st.global.f32 	[%rd46], %f338;
	ld.global.f32 	%f339, [%rd46+4];
	div.rn.f32 	%f340, %f339, %f362;
	st.global.f32 	[%rd46+4], %f340;
	ld.global.f32 	%f341, [%rd46+8];
	div.rn.f32 	%f342, %f341, %f362;
	st.global.f32 	[%rd46+8], %f342;
	ld.global.f32 	%f343, [%rd46+12];
	div.rn.f32 	%f344, %f343, %f362;
	st.global.f32 	[%rd46+12], %f344;
	add.s32 	%r117, %r117, 4;
$L__BB13_37:
	setp.eq.s32 	%p56, %r47, 0;
	@%p56 bra 	$L__BB13_40;
	add.s32 	%r121, %r117, %r2;
	neg.s32 	%r120, %r47;
$L__BB13_39:
	.pragma "nounroll";
	mul.wide.s32 	%rd47, %r121, 4;
	add.s64 	%rd48, %rd1, %rd47;
	ld.global.f32 	%f345, [%rd48];
	div.rn.f32 	%f346, %f345, %f362;
	st.global.f32 	[%rd48], %f346;
	add.s32 	%r121, %r121, 1;
	add.s32 	%r120, %r120, 1;
	setp.ne.s32 	%p57, %r120, 0;
	@%p57 bra 	$L__BB13_39;
$L__BB13_40:
	ret;

}
	// .globl	_Z12softmax_lossPfS_S_ii
.visible .entry _Z12softmax_lossPfS_S_ii(
	.param .u64 .ptr .align 1 _Z12softmax_lossPfS_S_ii_param_0,
	.param .u64 .ptr .align 1 _Z12softmax_lossPfS_S_ii_param_1,
	.param .u64 .ptr .align 1 _Z12softmax_lossPfS_S_ii_param_2,
	.param .u32 _Z12softmax_lossPfS_S_ii_param_3,
	.param .u32 _Z12softmax_lossPfS_S_ii_param_4
)
{
	.reg .pred 	%p<111>;
	.reg .b32 	%r<84>;
	.reg .b32 	%f<337>;
	.reg .b64 	%rd<31>;

	ld.param.u64 	%rd8, [_Z12softmax_lossPfS_S_ii_param_0];
	ld.param.u64 	%rd9, [_Z12softmax_lossPfS_S_ii_param_1];
	ld.param.u64 	%rd10, [_Z12softmax_lossPfS_S_ii_param_2];
	ld.param.u32 	%r33, [_Z12softmax_lossPfS_S_ii_param_3];
	ld.param.u32 	%r34, [_Z12softmax_lossPfS_S_ii_param_4];
	cvta.to.global.u64 	%rd1, %rd10;
	cvta.to.global.u64 	%rd2, %rd8;
	cvta.to.global.u64 	%rd3, %rd9;
	mov.u32 	%r35, %ctaid.x;
	mov.u32 	%r36, %ntid.x;
	mov.u32 	%r37, %tid.x;
	mad.lo.s32 	%r1, %r35, %r36, %r37;
	setp.ge.s32 	%p1, %r1, %r34;
	@%p1 bra 	$L__BB14_23;
	mul.lo.s32 	%r2, %r33, %r1;
	setp.lt.s32 	%p2, %r33, 1;
	mov.f32 	%f335, 0f00000000;
	@%p2 bra 	$L__BB14_14;
	and.b32  	%r3, %r33, 15;
	setp.lt.u32 	%p3, %r33, 16;
	mov.f32 	%f335, 0f00000000;
	mov.b32 	%r73, 0;
	@%p3 bra 	$L__BB14_5;
	and.b32  	%r73, %r33, 2147483632;
	neg.s32 	%r79, %r73;
	add.s64 	%rd4, %rd3, 32;
	mov.f32 	%f335, 0f00000000;
	mov.u32 	%r78, %r2;
$L__BB14_4:
	.pragma "nounroll";
	mul.wide.s32 	%rd11, %r78, 4;
	add.s64 	%rd12, %rd4, %rd11;
	ld.global.f32 	%f18, [%rd12+-32];
	setp.lt.f32 	%p4, %f18, 0f33D6BF95;
	setp.gt.f32 	%p5, %f18, 0f3F7FFFFE;
	selp.f32 	%f19, 0f3F7FFFFE, %f18, %p5;
	selp.f32 	%f20, 0f33D6BF95, %f19, %p4;
	add.f32 	%f21, %f335, %f20;
	ld.global.f32 	%f22, [%rd12+-28];
	setp.lt.f32 	%p6, %f22, 0f33D6BF95;
	setp.gt.f32 	%p7, %f22, 0f3F7FFFFE;
	selp.f32 	%f23, 0f3F7FFFFE, %f22, %p7;
	selp.f32 	%f24, 0f33D6BF95, %f23, %p6;
	add.f32 	%f25, %f21, %f24;
	ld.global.f32 	%f26, [%rd12+-24];
	setp.lt.f32 	%p8, %f26, 0f33D6BF95;
	setp.gt.f32 	%p9, %f26, 0f3F7FFFFE;
	selp.f32 	%f27, 0f3F7FFFFE, %f26, %p9;
	selp.f32 	%f28, 0f33D6BF95, %f27, %p8;
	add.f32 	%f29, %f25, %f28;
	ld.global.f32 	%f30, [%rd12+-20];
	setp.lt.f32 	%p10, %f30, 0f33D6BF95;
	setp.gt.f32 	%p11, %f30, 0f3F7FFFFE;
	selp.f32 	%f31, 0f3F7FFFFE, %f30, %p11;
	selp.f32 	%f32, 0f33D6BF95, %f31, %p10;
	add.f32 	%f33, %f29, %f32;
	ld.global.f32 	%f34, [%rd12+-16];
	setp.lt.f32 	%p12, %f34, 0f33D6BF95;
	setp.gt.f32 	%p13, %f34, 0f3F7FFFFE;
	selp.f32 	%f35, 0f3F7FFFFE, %f34, %p13;
	selp.f32 	%f36, 0f33D6BF95, %f35, %p12;
	add.f32 	%f37, %f33, %f36;
	ld.global.f32 	%f38, [%rd12+-12];
	setp.lt.f32 	%p14, %f38, 0f33D6BF95;
	setp.gt.f32 	%p15, %f38, 0f3F7FFFFE;
	selp.f32 	%f39, 0f3F7FFFFE, %f38, %p15;
	selp.f32 	%f40, 0f33D6BF95, %f39, %p14;
	add.f32 	%f41, %f37, %f40;
	ld.global.f32 	%f42, [%rd12+-8];
	setp.lt.f32 	%p16, %f42, 0f33D6BF95;
	setp.gt.f32 	%p17, %f42, 0f3F7FFFFE;
	selp.f32 	%f43, 0f3F7FFFFE, %f42, %p17;
	selp.f32 	%f44, 0f33D6BF95, %f43, %p16;
	add.f32 	%f45, %f41, %f44;
	ld.global.f32 	%f46, [%rd12+-4];
	setp.lt.f32 	%p18, %f46, 0f33D6BF95;
	setp.gt.f32 	%p19, %f46, 0f3F7FFFFE;
	selp.f32 	%f47, 0f3F7FFFFE, %f46, %p19;
	selp.f32 	%f48, 0f33D6BF95, %f47, %p18;
	add.f32 	%f49, %f45, %f48;
	ld.global.f32 	%f50, [%rd12];
	setp.lt.f32 	%p20, %f50, 0f33D6BF95;
	setp.gt.f32 	%p21, %f50, 0f3F7FFFFE;
	selp.f32 	%f51, 0f3F7FFFFE, %f50, %p21;
	selp.f32 	%f52, 0f33D6BF95, %f51, %p20;
	add.f32 	%f53, %f49, %f52;
	ld.global.f32 	%f54, [%rd12+4];
	setp.lt.f32 	%p22, %f54, 0f33D6BF95;
	setp.gt.f32 	%p23, %f54, 0f3F7FFFFE;
	selp.f32 	%f55, 0f3F7FFFFE, %f54, %p23;
	selp.f32 	%f56, 0f33D6BF95, %f55, %p22;
	add.f32 	%f57, %f53, %f56;
	ld.global.f32 	%f58, [%rd12+8];
	setp.lt.f32 	%p24, %f58, 0f33D6BF95;
	setp.gt.f32 	%p25, %f58, 0f3F7FFFFE;
	selp.f32 	%f59, 0f3F7FFFFE, %f58, %p25;
	selp.f32 	%f60, 0f33D6BF95, %f59, %p24;
	add.f32 	%f61, %f57, %f60;
	ld.global.f32 	%f62, [%rd12+12];
	setp.lt.f32 	%p26, %f62, 0f33D6BF95;
	setp.gt.f32 	%p27, %f62, 0f3F7FFFFE;
	selp.f32 	%f63, 0f3F7FFFFE, %f62, %p27;
	selp.f32 	%f64, 0f33D6BF95, %f63, %p26;
	add.f32 	%f65, %f61, %f64;
	ld.global.f32 	%f66, [%rd12+16];
	setp.lt.f32 	%p28, %f66, 0f33D6BF95;
	setp.gt.f32 	%p29, %f66, 0f3F7FFFFE;
	selp.f32 	%f67, 0f3F7FFFFE, %f66, %p29;
	selp.f32 	%f68, 0f33D6BF95, %f67, %p28;
	add.f32 	%f69, %f65, %f68;
	ld.global.f32 	%f70, [%rd12+20];
	setp.lt.f32 	%p30, %f70, 0f33D6BF95;
	setp.gt.f32 	%p31, %f70, 0f3F7FFFFE;
	selp.f32 	%f71, 0f3F7FFFFE, %f70, %p31;
	selp.f32 	%f72, 0f33D6BF95, %f71, %p30;
	add.f32 	%f73, %f69, %f72;
	ld.global.f32 	%f74, [%rd12+24];
	setp.lt.f32 	%p32, %f74, 0f33D6BF95;
	setp.gt.f32 	%p33, %f74, 0f3F7FFFFE;
	selp.f32 	%f75, 0f3F7FFFFE, %f74, %p33;
	selp.f32 	%f76, 0f33D6BF95, %f75, %p32;
	add.f32 	%f77, %f73, %f76;
	ld.global.f32 	%f78, [%rd12+28];
	setp.lt.f32 	%p34, %f78, 0f33D6BF95;
	setp.gt.f32 	%p35, %f78, 0f3F7FFFFE;
	selp.f32 	%f79, 0f3F7FFFFE, %f78, %p35;
	selp.f32 	%f80, 0f33D6BF95, %f79, %p34;
	add.f32 	%f335, %f77, %f80;
	add.s32 	%r79, %r79, 16;
	add.s32 	%r78, %r78, 16;
	setp.eq.s32 	%p36, %r79, 0;
	@%p36 bra 	$L__BB14_5;
	bra.uni 	$L__BB14_4;
$L__BB14_5:
	setp.eq.s32 	%p37, %r3, 0;
	@%p37 bra 	$L__BB14_14;
	and.b32  	%r7, %r33, 7;
	setp.lt.u32 	%p38, %r3, 8;
	@%p38 bra 	$L__BB14_8;
	add.s32 	%r39, %r73, %r2;
	mul.wide.s32 	%rd13, %r39, 4;
	add.s64 	%rd14, %rd3, %rd13;
	ld.global.f32 	%f82, [%rd14];
	setp.lt.f32 	%p39, %f82, 0f33D6BF95;
	setp.gt.f32 	%p40, %f82, 0f3F7FFFFE;
	selp.f32 	%f83, 0f3F7FFFFE, %f82, %p40;
	selp.f32 	%f84, 0f33D6BF95, %f83, %p39;
	add.f32 	%f85, %f335, %f84;
	ld.global.f32 	%f86, [%rd14+4];
	setp.lt.f32 	%p41, %f86, 0f33D6BF95;
	setp.gt.f32 	%p42, %f86, 0f3F7FFFFE;
	selp.f32 	%f87, 0f3F7FFFFE, %f86, %p42;
	selp.f32 	%f88, 0f33D6BF95, %f87, %p41;
	add.f32 	%f89, %f85, %f88;
	ld.global.f32 	%f90, [%rd14+8];
	setp.lt.f32 	%p43, %f90, 0f33D6BF95;
	setp.gt.f32 	%p44, %f90, 0f3F7FFFFE;
	selp.f32 	%f91, 0f3F7FFFFE, %f90, %p44;
	selp.f32 	%f92, 0f33D6BF95, %f91, %p43;
	add.f32 	%f93, %f89, %f92;
	ld.global.f32 	%f94, [%rd14+12];
	setp.lt.f32 	%p45, %f94, 0f33D6BF95;
	setp.gt.f32 	%p46, %f94, 0f3F7FFFFE;
	selp.f32 	%f95, 0f3F7FFFFE, %f94, %p46;
	selp.f32 	%f96, 0f33D6BF95, %f95, %p45;
	add.f32 	%f97, %f93, %f96;
	ld.global.f32 	%f98, [%rd14+16];
	setp.lt.f32 	%p47, %f98, 0f33D6BF95;
	setp.gt.f32 	%p48, %f98, 0f3F7FFFFE;
	selp.f32 	%f99, 0f3F7FFFFE, %f98, %p48;
	selp.f32 	%f100, 0f33D6BF95, %f99, %p47;
	add.f32 	%f101, %f97, %f100;
	ld.global.f32 	%f102, [%rd14+20];
	setp.lt.f32 	%p49, %f102, 0f33D6BF95;
	setp.gt.f32 	%p50, %f102, 0f3F7FFFFE;
	selp.f32 	%f103, 0f3F7FFFFE, %f102, %p50;
	selp.f32 	%f104, 0f33D6BF95, %f103, %p49;
	add.f32 	%f105, %f101, %f104;
	ld.global.f32 	%f106, [%rd14+24];
	setp.lt.f32 	%p51, %f106, 0f33D6BF95;
	setp.gt.f32 	%p52, %f106, 0f3F7FFFFE;
	selp.f32 	%f107, 0f3F7FFFFE, %f106, %p52;
	selp.f32 	%f108, 0f33D6BF95, %f107, %p51;
	add.f32 	%f109, %f105, %f108;
	ld.global.f32 	%f110, [%rd14+28];
	setp.lt.f32 	%p53, %f110, 0f33D6BF95;
	setp.gt.f32 	%p54, %f110, 0f3F7FFFFE;
	selp.f32 	%f111, 0f3F7FFFFE, %f110, %p54;
	selp.f32 	%f112, 0f33D6BF95, %f111, %p53;
	add.f32 	%f335, %f109, %f112;
	add.s32 	%r73, %r73, 8;
$L__BB14_8:
	setp.eq.s32 	%p55, %r7, 0;
	@%p55 bra 	$L__BB14_14;
	and.b32  	%r10, %r33, 3;
	setp.lt.u32 	%p56, %r7, 4;
	@%p56 bra 	$L__BB14_11;
	add.s32 	%r40, %r73, %r2;
	mul.wide.s32 	%rd15, %r40, 4;
	add.s64 	%rd16, %rd3, %rd15;
	ld.global.f32 	%f114, [%rd16];
	setp.lt.f32 	%p57, %f114, 0f33D6BF95;
	setp.gt.f32 	%p58, %f114, 0f3F7FFFFE;
	selp.f32 	%f115, 0f3F7FFFFE, %f114, %p58;
	selp.f32 	%f116, 0f33D6BF95, %f115, %p57;
	add.f32 	%f117, %f335, %f116;
	ld.global.f32 	%f118, [%rd16+4];
	setp.lt.f32 	%p59, %f118, 0f33D6BF95;
	setp.gt.f32 	%p60, %f118, 0f3F7FFFFE;
	selp.f32 	%f119, 0f3F7FFFFE, %f118, %p60;
	selp.f32 	%f120, 0f33D6BF95, %f119, %p59;
	add.f32 	%f121, %f117, %f120;
	ld.global.f32 	%f122, [%rd16+8];
	setp.lt.f32 	%p61, %f122, 0f33D6BF95;
	setp.gt.f32 	%p62, %f122, 0f3F7FFFFE;
	selp.f32 	%f123, 0f3F7FFFFE, %f122, %p62;
	selp.f32 	%f124, 0f33D6BF95, %f123, %p61;
	add.f32 	%f125, %f121, %f124;
	ld.global.f32 	%f126, [%rd16+12];
	setp.lt.f32 	%p63, %f126, 0f33D6BF95;
	setp.gt.f32 	%p64, %f126, 0f3F7FFFFE;
	selp.f32 	%f127, 0f3F7FFFFE, %f126, %p64;
	selp.f32 	%f128, 0f33D6BF95, %f127, %p63;
	add.f32 	%f335, %f125, %f128;
	add.s32 	%r73, %r73, 4;
$L__BB14_11:
	setp.eq.s32 	%p65, %r10, 0;
	@%p65 bra 	$L__BB14_14;
	add.s32 	%r77, %r73, %r2;
	neg.s32 	%r76, %r10;
$L__BB14_13:
	.pragma "nounroll";
	mul.wide.s32 	%rd17, %r77, 4;
	add.s64 	%rd18, %rd3, %rd17;
	ld.global.f32 	%f129, [%rd18];
	setp.lt.f32 	%p66, %f129, 0f33D6BF95;
	setp.gt.f32 	%p67, %f129, 0f3F7FFFFE;
	selp.f32 	%f130, 0f3F7FFFFE, %f129, %p67;
	selp.f32 	%f131, 0f33D6BF95, %f130, %p66;
	add.f32 	%f335, %f335, %f131;
	add.s32 	%r77, %r77, 1;
	add.s32 	%r76, %r76, 1;
	setp.ne.s32 	%p68, %r76, 0;
	@%p68 bra 	$L__BB14_13;
$L__BB14_14:
	setp.lt.s32 	%p69, %r33, 1;
	@%p69 bra 	$L__BB14_23;
	and.b32  	%r19, %r33, 3;
	setp.lt.u32 	%p70, %r33, 4;
	mov.b32 	%r82, 0;
	@%p70 bra 	$L__BB14_18;
	and.b32  	%r82, %r33, 2147483644;
	neg.s32 	%r81, %r82;
	add.s64 	%rd5, %rd3, 8;
	add.s64 	%rd6, %rd2, 8;
	add.s64 	%rd7, %rd1, 8;
	mov.u32 	%r80, %r2;
$L__BB14_17:
	.pragma "nounroll";
	mul.wide.s32 	%rd19, %r80, 4;
	add.s64 	%rd20, %rd5, %rd19;
	add.s64 	%rd21, %rd6, %rd19;
	add.s64 	%rd22, %rd7, %rd19;
	ld.global.f32 	%f132, [%rd20+-8];
	setp.lt.f32 	%p71, %f132, 0f33D6BF95;
	setp.gt.f32 	%p72, %f132, 0f3F7FFFFE;
	selp.f32 	%f133, 0f3F7FFFFE, %f132, %p72;
	selp.f32 	%f134, 0f33D6BF95, %f133, %p71;
	div.rn.f32 	%f135, %f134, %f335;
	ld.global.f32 	%f136, [%rd21+-8];
	neg.f32 	%f137, %f136;
	setp.lt.f32 	%p73, %f135, 0f00800000;
	mul.f32 	%f138, %f135, 0f4B000000;
	selp.f32 	%f139, %f138, %f135, %p73;
	selp.f32 	%f140, 0fC1B80000, 0f00000000, %p73;
	mov.b32 	%r42, %f139;
	add.s32 	%r43, %r42, -1059760811;
	and.b32  	%r44, %r43, -8388608;
	sub.s32 	%r45, %r42, %r44;
	mov.b32 	%f141, %r45;
	cvt.rn.f32.s32 	%f142, %r44;
	fma.rn.f32 	%f143, %f142, 0f34000000, %f140;
	add.f32 	%f144, %f141, 0fBF800000;
	fma.rn.f32 	%f145, %f144, 0fBE055027, 0f3E1039F6;
	fma.rn.f32 	%f146, %f145, %f144, 0fBDF8CDCC;
	fma.rn.f32 	%f147, %f146, %f144, 0f3E0F2955;
	fma.rn.f32 	%f148, %f147, %f144, 0fBE2AD8B9;
	fma.rn.f32 	%f149, %f148, %f144, 0f3E4CED0B;
	fma.rn.f32 	%f150, %f149, %f144, 0fBE7FFF22;
	fma.rn.f32 	%f151, %f150, %f144, 0f3EAAAA78;
	fma.rn.f32 	%f152, %f151, %f144, 0fBF000000;
	mul.f32 	%f153, %f144, %f152;
	fma.rn.f32 	%f154, %f153, %f144, %f144;
	fma.rn.f32 	%f155, %f143, 0f3F317218, %f154;
	setp.gt.u32 	%p74, %r42, 2139095039;
	fma.rn.f32 	%f156, %f139, 0f7F800000, 0f7F800000;
	selp.f32 	%f157, %f156, %f155, %p74;
	setp.eq.f32 	%p75, %f139, 0f00000000;
	selp.f32 	%f158, 0fFF800000, %f157, %p75;
	mul.f32 	%f159, %f158, %f137;
	st.global.f32 	[%rd22+-8], %f159;
	ld.global.f32 	%f160, [%rd20+-4];
	setp.lt.f32 	%p76, %f160, 0f33D6BF95;
	setp.gt.f32 	%p77, %f160, 0f3F7FFFFE;
	selp.f32 	%f161, 0f3F7FFFFE, %f160, %p77;
	selp.f32 	%f162, 0f33D6BF95, %f161, %p76;
	div.rn.f32 	%f163, %f162, %f335;
	ld.global.f32 	%f164, [%rd21+-4];
	neg.f32 	%f165, %f164;
	setp.lt.f32 	%p78, %f163, 0f00800000;
	mul.f32 	%f166, %f163, 0f4B000000;
	selp.f32 	%f167, %f166, %f163, %p78;
	selp.f32 	%f168, 0fC1B80000, 0f00000000, %p78;
	mov.b32 	%r46, %f167;
	add.s32 	%r47, %r46, -1059760811;
	and.b32  	%r48, %r47, -8388608;
	sub.s32 	%r49, %r46, %r48;
	mov.b32 	%f169, %r49;
	cvt.rn.f32.s32 	%f170, %r48;
	fma.rn.f32 	%f171, %f170, 0f34000000, %f168;
	add.f32 	%f172, %f169, 0fBF800000;
	fma.rn.f32 	%f173, %f172, 0fBE055027, 0f3E1039F6;
	fma.rn.f32 	%f174, %f173, %f172, 0fBDF8CDCC;
	fma.rn.f32 	%f175, %f174, %f172, 0f3E0F2955;
	fma.rn.f32 	%f176, %f175, %f172, 0fBE2AD8B9;
	fma.rn.f32 	%f177, %f176, %f172, 0f3E4CED0B;
	fma.rn.f32 	%f178, %f177, %f172, 0fBE7FFF22;
	fma.rn.f32 	%f179, %f178, %f172, 0f3EAAAA78;
	fma.rn.f32 	%f180, %f179, %f172, 0fBF000000;
	mul.f32 	%f181, %f172, %f180;
	fma.rn.f32 	%f182, %f181, %f172, %f172;
	fma.rn.f32 	%f183, %f171, 0f3F317218, %f182;
	setp.gt.u32 	%p79, %r46, 2139095039;
	fma.rn.f32 	%f184, %f167, 0f7F800000, 0f7F800000;
	selp.f32 	%f185, %f184, %f183, %p79;
	setp.eq.f32 	%p80, %f167, 0f00000000;
	selp.f32 	%f186, 0fFF800000, %f185, %p80;
	mul.f32 	%f187, %f186, %f165;
	st.global.f32 	[%rd22+-4], %f187;
	ld.global.f32 	%f188, [%rd20];
	setp.lt.f32 	%p81, %f188, 0f33D6BF95;
	setp.gt.f32 	%p82, %f188, 0f3F7FFFFE;
	selp.f32 	%f189, 0f3F7FFFFE, %f188, %p82;
	selp.f32 	%f190, 0f33D6BF95, %f189, %p81;
	div.rn.f32 	%f191, %f190, %f335;
	ld.global.f32 	%f192, [%rd21];
	neg.f32 	%f193, %f192;
	setp.lt.f32 	%p83, %f191, 0f00800000;
	mul.f32 	%f194, %f191, 0f4B000000;
	selp.f32 	%f195, %f194, %f191, %p83;
	selp.f32 	%f196, 0fC1B80000, 0f00000000, %p83;
	mov.b32 	%r50, %f195;
	add.s32 	%r51, %r50, -1059760811;
	and.b32  	%r52, %r51, -8388608;
	sub.s32 	%r53, %r50, %r52;
	mov.b32 	%f197, %r53;
	cvt.rn.f32.s32 	%f198, %r52;
	fma.rn.f32 	%f199, %f198, 0f34000000, %f196;
	add.f32 	%f200, %f197, 0fBF800000;
	fma.rn.f32 	%f201, %f200, 0fBE055027, 0f3E1039F6;
	fma.rn.f32 	%f202, %f201, %f200, 0fBDF8CDCC;
	fma.rn.f32 	%f203, %f202, %f200, 0f3E0F2955;
	fma.rn.f32 	%f204, %f203, %f200, 0fBE2AD8B9;
	fma.rn.f32 	%f205, %f204, %f200, 0f3E4CED0B;
	fma.rn.f32 	%f206, %f205, %f200, 0fBE7FFF22;
	fma.rn.f32 	%f207, %f206, %f200, 0f3EAAAA78;
	fma.rn.f32 	%f208, %f207, %f200, 0fBF000000;
	mul.f32 	%f209, %f200, %f208;
	fma.rn.f32 	%f210, %f209, %f200, %f200;
	fma.rn.f32 	%f211, %f199, 0f3F317218, %f210;
	setp.gt.u32 	%p84, %r50, 2139095039;
	fma.rn.f32 	%f212, %f195, 0f7F800000, 0f7F800000;
	selp.f32 	%f213, %f212, %f211, %p84;
	setp.eq.f32 	%p85, %f195, 0f00000000;
	selp.f32 	%f214, 0fFF800000, %f213, %p85;
	mul.f32 	%f215, %f214, %f193;
	st.global.f32 	[%rd22], %f215;
	ld.global.f32 	%f216, [%rd20+4];
	setp.lt.f32 	%p86, %f216, 0f33D6BF95;
	setp.gt.f32 	%p87, %f216, 0f3F7FFFFE;
	selp.f32 	%f217, 0f3F7FFFFE, %f216, %p87;
	selp.f32 	%f218, 0f33D6BF95, %f217, %p86;
	div.rn.f32 	%f219, %f218, %f335;
	ld.global.f32 	%f220, [%rd21+4];
	neg.f32 	%f221, %f220;
	setp.lt.f32 	%p88, %f219, 0f00800000;
	mul.f32 	%f222, %f219, 0f4B000000;
	selp.f32 	%f223, %f222, %f219, %p88;
	selp.f32 	%f224, 0fC1B80000, 0f00000000, %p88;
	mov.b32 	%r54, %f223;
	add.s32 	%r55, %r54, -1059760811;
	and.b32  	%r56, %r55, -8388608;
	sub.s32 	%r57, %r54, %r56;
	mov.b32 	%f225, %r57;
	cvt.rn.f32.s32 	%f226, %r56;
	fma.rn.f32 	%f227, %f226, 0f34000000, %f224;
	add.f32 	%f228, %f225, 0fBF800000;
	fma.rn.f32 	%f229, %f228, 0fBE055027, 0f3E1039F6;
	fma.rn.f32 	%f230, %f229, %f228, 0fBDF8CDCC;
	fma.rn.f32 	%f231, %f230, %f228, 0f3E0F2955;
	fma.rn.f32 	%f232, %f231, %f228, 0fBE2AD8B9;
	fma.rn.f32 	%f233, %f232, %f228, 0f3E4CED0B;
	fma.rn.f32 	%f234, %f233, %f228, 0fBE7FFF22;
	fma.rn.f32 	%f235, %f234, %f228, 0f3EAAAA78;
	fma.rn.f32 	%f236, %f235, %f228, 0fBF000000;
	mul.f32 	%f237, %f228, %f236;
	fma.rn.f32 	%f238, %f237, %f228, %f228;
	fma.rn.f32 	%f239, %f227, 0f3F317218, %f238;
	setp.gt.u32 	%p89, %r54, 2139095039;
	fma.rn.f32 	%f240, %f223, 0f7F800000, 0f7F800000;
	selp.f32 	%f241, %f240, %f239, %p89;
	setp.eq.f32 	%p90, %f223, 0f00000000;
	selp.f32 	%f242, 0fFF800000, %f241, %p90;
	mul.f32 	%f243, %f242, %f221;
	st.global.f32 	[%rd22+4], %f243;
	add.s32 	%r81, %r81, 4;
	add.s32 	%r80, %r80, 4;
	setp.ne.s32 	%p91, %r81, 0;
	@%p91 bra 	$L__BB14_17;
$L__BB14_18:
	setp.eq.s32 	%p92, %r19, 0;
	@%p92 bra 	$L__BB14_23;
	setp.eq.s32 	%p93, %r19, 1;
	@%p93 bra 	$L__BB14_21;
	add.s32 	%r58, %r82, %r2;
	mul.wide.s32 	%rd23, %r58, 4;
	add.s64 	%rd24, %rd3, %rd23;
	ld.global.f32 	%f244, [%rd24];
	setp.lt.f32 	%p94, %f244, 0f33D6BF95;
	setp.gt.f32 	%p95, %f244, 0f3F7FFFFE;
	selp.f32 	%f245, 0f3F7FFFFE, %f244, %p95;
	selp.f32 	%f246, 0f33D6BF95, %f245, %p94;
	div.rn.f32 	%f247, %f246, %f335;
	add.s64 	%rd25, %rd2, %rd23;
	ld.global.f32 	%f248, [%rd25];
	neg.f32 	%f249, %f248;
	setp.lt.f32 	%p96, %f247, 0f00800000;
	mul.f32 	%f250, %f247, 0f4B000000;
	selp.f32 	%f251, %f250, %f247, %p96;
	selp.f32 	%f252, 0fC1B80000, 0f00000000, %p96;
	mov.b32 	%r59, %f251;
	add.s32 	%r60, %r59, -1059760811;
	and.b32  	%r61, %r60, -8388608;
	sub.s32 	%r62, %r59, %r61;
	mov.b32 	%f253, %r62;
	cvt.rn.f32.s32 	%f254, %r61;
	fma.rn.f32 	%f255, %f254, 0f34000000, %f252;
	add.f32 	%f256, %f253, 0fBF800000;
	fma.rn.f32 	%f257, %f256, 0fBE055027, 0f3E1039F6;
	fma.rn.f32 	%f258, %f257, %f256, 0fBDF8CDCC;
	fma.rn.f32 	%f259, %f258, %f256, 0f3E0F2955;
	fma.rn.f32 	%f260, %f259, %f256, 0fBE2AD8B9;
	fma.rn.f32 	%f261, %f260, %f256, 0f3E4CED0B;
	fma.rn.f32 	%f262, %f261, %f256, 0fBE7FFF22;
	fma.rn.f32 	%f263, %f262, %f256, 0f3EAAAA78;
	fma.rn.f32 	%f264, %f263, %f256, 0fBF000000;
	mul.f32 	%f265, %f256, %f264;
	fma.rn.f32 	%f266, %f265, %f256, %f256;
	fma.rn.f32 	%f267, %f255, 0f3F317218, %f266;
	setp.gt.u32 	%p97, %r59, 2139095039;
	fma.rn.f32 	%f268, %f251, 0f7F800000, 0f7F800000;
	selp.f32 	%f269, %f268, %f267, %p97;
	setp.eq.f32 	%p98, %f251, 0f00000000;
	selp.f32 	%f270, 0fFF800000, %f269, %p98;
	mul.f32 	%f271, %f270, %f249;
	add.s64 	%rd26, %rd1, %rd23;
	st.global.f32 	[%rd26], %f271;
	ld.global.f32 	%f272, [%rd24+4];
	setp.lt.f32 	%p99, %f272, 0f33D6BF95;
	setp.gt.f32 	%p100, %f272, 0f3F7FFFFE;
	selp.f32 	%f273, 0f3F7FFFFE, %f272, %p100;
	selp.f32 	%f274, 0f33D6BF95, %f273, %p99;
	div.rn.f32 	%f275, %f274, %f335;
	ld.global.f32 	%f276, [%rd25+4];
	neg.f32 	%f277, %f276;
	setp.lt.f32 	%p101, %f275, 0f00800000;
	mul.f32 	%f278, %f275, 0f4B000000;
	selp.f32 	%f279, %f278, %f275, %p101;
	selp.f32 	%f280, 0fC1B80000, 0f00000000, %p101;
	mov.b32 	%r63, %f279;
	add.s32 	%r64, %r63, -1059760811;
	and.b32  	%r65, %r64, -8388608;
	sub.s32 	%r66, %r63, %r65;
	mov.b32 	%f281, %r66;
	cvt.rn.f32.s32 	%f282, %r65;
	fma.rn.f32 	%f283, %f282, 0f34000000, %f280;
	add.f32 	%f284, %f281, 0fBF800000;
	fma.rn.f32 	%f285, %f284, 0fBE055027, 0f3E1039F6;
	fma.rn.f32 	%f286, %f285, %f284, 0fBDF8CDCC;
	fma.rn.f32 	%f287, %f286, %f284, 0f3E0F2955;
	fma.rn.f32 	%f288, %f287, %f284, 0fBE2AD8B9;
	fma.rn.f32 	%f289, %f288, %f284, 0f3E4CED0B;
	fma.rn.f32 	%f290, %f289, %f284, 0fBE7FFF22;
	fma.rn.f32 	%f291, %f290, %f284, 0f3EAAAA78;
	fma.rn.f32 	%f292, %f291, %f284, 0fBF000000;
	mul.f32 	%f293, %f284, %f292;
	fma.rn.f32 	%f294, %f293, %f284, %f284;
	fma.rn.f32 	%f295, %f283, 0f3F317218, %f294;
	setp.gt.u32 	%p102, %r63, 2139095039;
	fma.rn.f32 	%f296, %f279, 0f7F800000, 0f7F800000;
	selp.f32 	%f297, %f296, %f295, %p102;
	setp.eq.f32 	%p103, %f279, 0f00000000;
	selp.f32 	%f298, 0fFF800000, %f297, %p103;
	mul.f32 	%f299, %f298, %f277;
	st.global.f32 	[%rd26+4], %f299;
	add.s32 	%r82, %r82, 2;
$L__BB14_21:
	and.b32  	%r67, %r33, 1;
	setp.eq.b32 	%p104, %r67, 1;
	not.pred 	%p105, %p104;
	@%p105 bra 	$L__BB14_23;
	add.s32 	%r68, %r82, %r2;
	mul.wide.s32 	%rd27, %r68, 4;
	add.s64 	%rd28, %rd3, %rd27;
	ld.global.f32 	%f300, [%rd28];
	setp.lt.f32 	%p106, %f300, 0f33D6BF95;
	setp.gt.f32 	%p107, %f300, 0f3F7FFFFE;
	selp.f32 	%f301, 0f3F7FFFFE, %f300, %p107;
	selp.f32 	%f302, 0f33D6BF95, %f301, %p106;
	div.rn.f32 	%f303, %f302, %f335;
	add.s64 	%rd29, %rd2, %rd27;
	ld.global.f32 	%f304, [%rd29];
	neg.f32 	%f305, %f304;
	setp.lt.f32 	%p108, %f303, 0f00800000;
	mul.f32 	%f306, %f303, 0f4B000000;
	selp.f32 	%f307, %f306, %f303, %p108;
	selp.f32 	%f308, 0fC1B80000, 0f00000000, %p108;
	mov.b32 	%r69, %f307;
	add.s32 	%r70, %r69, -1059760811;
	and.b32  	%r71, %r70, -8388608;
	sub.s32 	%r72, %r69, %r71;
	mov.b32 	%f309, %r72;
	cvt.rn.f32.s32 	%f310, %r71;
	fma.rn.f32 	%f311, %f310, 0f34000000, %f308;
	add.f32 	%f312, %f309, 0fBF800000;
	fma.rn.f32 	%f313, %f312, 0fBE055027, 0f3E1039F6;
	fma.rn.f32 	%f314, %f313, %f312, 0fBDF8CDCC;
	fma.rn.f32 	%f315, %f314, %f312, 0f3E0F2955;
	fma.rn.f32 	%f316, %f315, %f312, 0fBE2AD8B9;
	fma.rn.f32 	%f317, %f316, %f312, 0f3E4CED0B;
	fma.rn.f32 	%f318, %f317, %f312, 0fBE7FFF22;
	fma.rn.f32 	%f319, %f318, %f312, 0f3EAAAA78;
	fma.rn.f32 	%f320, %f319, %f312, 0fBF000000;
	mul.f32 	%f321, %f312, %f320;
	fma.rn.f32 	%f322, %f321, %f312, %f312;
	fma.rn.f32 	%f323, %f311, 0f3F317218, %f322;
	setp.gt.u32 	%p109, %r69, 2139095039;
	fma.rn.f32 	%f324, %f307, 0f7F800000, 0f7F800000;
	selp.f32 	%f325, %f324, %f323, %p109;
	setp.eq.f32 	%p110, %f307, 0f00000000;
	selp.f32 	%f326, 0fFF800000, %f325, %p110;
	mul.f32 	%f327, %f326, %f305;
	add.s64 	%rd30, %rd1, %rd27;
	st.global.f32 	[%rd30], %f327;
$L__BB14_23:
	ret;

}


// ===== COMPILED SASS (sm_100) =====

	.target	sm_100

	.elftype	@"ET_EXEC"


//--------------------- .note.nv.tkinfo           --------------------------
	.section	.note.nv.tkinfo,"",@"SHT_NOTE"
	.sectionflags	@"SHF_NOTE_NV_TKINFO"
	.tkinfo
        /*0018*/ 	.word	0x00000002
        /*0030*/ 	.string	""
        /*0030*/ 	.string	"ptxas"
        /*0030*/ 	.string	"Cuda compilation tools, release 13.0, V13.0.88"
        /*0030*/ 	.string	"Build cuda_13.0.r13.0/compiler.36424714_0"
        /*0030*/ 	.string	"-arch sm_100 -m 64 "



//--------------------- .note.nv.cuinfo           --------------------------
	.section	.note.nv.cuinfo,"",@"SHT_NOTE"
	.sectionflags	@"SHF_NOTE_NV_CUINFO"
        /*0018*/ 	.short	0x0002
        /*001a*/ 	.short	0x0064
        /*001c*/ 	.short	0x0082
	.zero		2


//--------------------- .nv.info                  --------------------------
	.section	.nv.info,"",@"SHT_CUDA_INFO"
	.align	4


	//----- nvinfo : EIATTR_REGCOUNT
	.align		4
        /*0000*/ 	.byte	0x04, 0x2f
        /*0002*/ 	.short	(.L_1 - .L_0)
	.align		4
.L_0:
        /*0004*/ 	.word	index@(_Z6fill_fPffi)
        /*0008*/ 	.word	0x0000000a


	//----- nvinfo : EIATTR_FRAME_SIZE
	.align		4
.L_1:
        /*000c*/ 	.byte	0x04, 0x11
        /*000e*/ 	.short	(.L_3 - .L_2)
	.align		4
.L_2:
        /*0010*/ 	.word	index@(_Z6fill_fPffi)
        /*0014*/ 	.word	0x00000000


	//----- nvinfo : EIATTR_REGCOUNT
	.align		4
.L_3:
        /*0018*/ 	.byte	0x04, 0x2f
        /*001a*/ 	.short	(.L_5 - .L_4)
	.align		4
.L_4:
        /*001c*/ 	.word	index@(_Z6fill_iPiii)
        /*0020*/ 	.word	0x0000000a


	//----- nvinfo : EIATTR_FRAME_SIZE
	.align		4
.L_5:
        /*0024*/ 	.byte	0x04, 0x11
        /*0026*/ 	.short	(.L_7 - .L_6)
	.align		4
.L_6:
        /*0028*/ 	.word	index@(_Z6fill_iPiii)
        /*002c*/ 	.word	0x00000000


	//----- nvinfo : EIATTR_REGCOUNT
	.align		4
.L_7:
        /*0030*/ 	.byte	0x04, 0x2f
        /*0032*/ 	.short	(.L_9 - .L_8)
	.align		4
.L_8:
        /*0034*/ 	.word	index@(_Z5tile0PfPKfii)
        /*0038*/ 	.word	0x0000000a


	//----- nvinfo : EIATTR_FRAME_SIZE
	.align		4
.L_9:
        /*003c*/ 	.byte	0x04, 0x11
        /*003e*/ 	.short	(.L_11 - .L_10)
	.align		4
.L_10:
        /*0040*/ 	.word	index@(_Z5tile0PfPKfii)
        /*0044*/ 	.word	0x00000000


	//----- nvinfo : EIATTR_REGCOUNT
	.align		4
.L_11:
        /*0048*/ 	.byte	0x04, 0x2f
        /*004a*/ 	.short	(.L_13 - .L_12)
	.align		4
.L_12:
        /*004c*/ 	.word	index@(_Z5tile1PfPKfii)
        /*0050*/ 	.word	0x0000000a


	//----- nvinfo : EIATTR_FRAME_SIZE
	.align		4
.L_13:
        /*0054*/ 	.byte	0x04, 0x11
        /*0056*/ 	.short	(.L_15 - .L_14)
	.align		4
.L_14:
        /*0058*/ 	.word	index@(_Z5tile1PfPKfii)
        /*005c*/ 	.word	0x00000000


	//----- nvinfo : EIATTR_REGCOUNT
	.align		4
.L_15:
        /*0060*/ 	.byte	0x04, 0x2f
        /*0062*/ 	.short	(.L_17 - .L_16)
	.align		4
.L_16:
        /*0064*/ 	.word	index@(_Z5sum_fPfS_i)
        /*0068*/ 	.word	0x0000000a


	//----- nvinfo : EIATTR_FRAME_SIZE
	.align		4
.L_17:
        /*006c*/ 	.byte	0x04, 0x11
        /*006e*/ 	.short	(.L_19 - .L_18)
	.align		4
.L_18:
        /*0070*/ 	.word	index@(_Z5sum_fPfS_i)
        /*0074*/ 	.word	0x00000000


	//----- nvinfo : EIATTR_REGCOUNT
	.align		4
.L_19:
        /*0078*/ 	.byte	0x04, 0x2f
        /*007a*/ 	.short	(.L_21 - .L_20)
	.align		4
.L_20:
        /*007c*/ 	.word	index@(_Z5sum_iPiPfi)
        /*0080*/ 	.word	0x0000000a


	//----- nvinfo : EIATTR_FRAME_SIZE
	.align		4
.L_21:
        /*0084*/ 	.byte	0x04, 0x11
        /*0086*/ 	.short	(.L_23 - .L_22)
	.align		4
.L_22:
        /*0088*/ 	.word	index@(_Z5sum_iPiPfi)
        /*008c*/ 	.word	0x00000000


	//----- nvinfo : EIATTR_REGCOUNT
	.align		4
.L_23:
        /*0090*/ 	.byte	0x04, 0x2f
        /*0092*/ 	.short	(.L_25 - .L_24)
	.align		4
.L_24:
        /*0094*/ 	.word	index@(_Z3neqPiS_S_i)
        /*0098*/ 	.word	0x0000000c


	//----- nvinfo : EIATTR_FRAME_SIZE
	.align		4
.L_25:
        /*009c*/ 	.byte	0x04, 0x11
        /*009e*/ 	.short	(.L_27 - .L_26)
	.align		4
.L_26:
        /*00a0*/ 	.word	index@(_Z3neqPiS_S_i)
        /*00a4*/ 	.word	0x00000000


	//----- nvinfo : EIATTR_REGCOUNT
	.align		4
.L_27:
        /*00a8*/ 	.byte	0x04, 0x2f
        /*00aa*/ 	.short	(.L_29 - .L_28)
	.align		4
.L_28:
        /*00ac*/ 	.word	index@(_Z8mul_elemPfS_S_i)
        /*00b0*/ 	.word	0x0000000c


	//----- nvinfo : EIATTR_FRAME_SIZE
	.align		4
.L_29:
        /*00b4*/ 	.byte	0x04, 0x11
        /*00b6*/ 	.short	(.L_31 - .L_30)
	.align		4
.L_30:
        /*00b8*/ 	.word	index@(_Z8mul_elemPfS_S_i)
        /*00bc*/ 	.word	0x00000000


	//----- nvinfo : EIATTR_REGCOUNT
	.align		4
.L_31:
        /*00c0*/ 	.byte	0x04, 0x2f
        /*00c2*/ 	.short	(.L_33 - .L_32)
	.align		4
.L_32:
        /*00c4*/ 	.word	index@(_Z8onehot_1PiPfi)
        /*00c8*/ 	.word	0x0000000a


	//----- nvinfo : EIATTR_FRAME_SIZE
	.align		4
.L_33:
        /*00cc*/ 	.byte	0x04, 0x11
        /*00ce*/ 	.short	(.L_35 - .L_34)
	.align		4
.L_34:
        /*00d0*/ 	.word	index@(_Z8onehot_1PiPfi)
        /*00d4*/ 	.word	0x00000000


	//----- nvinfo : EIATTR_REGCOUNT
	.align		4
.L_35:
        /*00d8*/ 	.byte	0x04, 0x2f
        /*00da*/ 	.short	(.L_37 - .L_36)
	.align		4
.L_36:
        /*00dc*/ 	.word	index@(_Z6onehotPiPfii)
        /*00e0*/ 	.word	0x0000000c


	//----- nvinfo : EIATTR_FRAME_SIZE
	.align		4
.L_37:
        /*00e4*/ 	.byte	0x04, 0x11
        /*00e6*/ 	.short	(.L_39 - .L_38)
	.align		4
.L_38:
        /*00e8*/ 	.word	index@(_Z6onehotPiPfii)
        /*00ec*/ 	.word	0x00000000


	//----- nvinfo : EIATTR_REGCOUNT
	.align		4
.L_39:
        /*00f0*/ 	.byte	0x04, 0x2f
        /*00f2*/ 	.short	(.L_41 - .L_40)
	.align		4
.L_40:
        /*00f4*/ 	.word	index@(_Z7unhot_1PfPii)
        /*00f8*/ 	.word	0x0000000a


	//----- nvinfo : EIATTR_FRAME_SIZE
	.align		4
.L_41:
        /*00fc*/ 	.byte	0x04, 0x11
        /*00fe*/ 	.short	(.L_43 - .L_42)
	.align		4
.L_42:
        /*0100*/ 	.word	index@(_Z7unhot_1PfPii)
        /*0104*/ 	.word	0x00000000


	//----- nvinfo : EIATTR_REGCOUNT
	.align		4
.L_43:
        /*0108*/ 	.byte	0x04, 0x2f
        /*010a*/ 	.short	(.L_45 - .L_44)
	.align		4
.L_44:
        /*010c*/ 	.word	index@(_Z5unhotPfPiii)
        /*0110*/ 	.word	0x0000001f


	//----- nvinfo : EIATTR_FRAME_SIZE
	.align		4
.L_45:
        /*0114*/ 	.byte	0x04, 0x11
        /*0116*/ 	.short	(.L_47 - .L_46)
	.align		4
.L_46:
        /*0118*/ 	.word	index@(_Z5unhotPfPiii)
        /*011c*/ 	.word	0x00000000


	//----- nvinfo : EIATTR_REGCOUNT
	.align		4
.L_47:
        /*0120*/ 	.byte	0x04, 0x2f
        /*0122*/ 	.short	(.L_49 - .L_48)
	.align		4
.L_48:
        /*0124*/ 	.word	index@(_Z14quadratic_lossPfS_S_i)
        /*0128*/ 	.word	0x0000000c


	//----- nvinfo : EIATTR_FRAME_SIZE
	.align		4
.L_49:
        /*012c*/ 	.byte	0x04, 0x11
        /*012e*/ 	.short	(.L_51 - .L_50)
	.align		4
.L_50:
        /*0130*/ 	.word	index@(_Z14quadratic_lossPfS_S_i)
        /*0134*/ 	.word	0x00000000


	//----- nvinfo : EIATTR_REGCOUNT
	.align		4
.L_51:
        /*0138*/ 	.byte	0x04, 0x2f
        /*013a*/ 	.short	(.L_53 - .L_52)
	.align		4
.L_52:
        /*013c*/ 	.word	index@(_Z7softmaxPfS_ii)
        /*0140*/ 	.word	0x00000020


	//----- nvinfo : EIATTR_FRAME_SIZE
	.align		4
.L_53:
        /*0144*/ 	.byte	0x04, 0x11
        /*0146*/ 	.short	(.L_55 - .L_54)
	.align		4
.L_54:
        /*0148*/ 	.word	index@($__internal_1_$__cuda_sm3x_div_rn_noftz_f32_slowpath)
        /*014c*/ 	.word	0x00000000


	//----- nvinfo : EIATTR_FRAME_SIZE
	.align		4
.L_55:
        /*0150*/ 	.byte	0x04, 0x11
        /*0152*/ 	.short	(.L_57 - .L_56)
	.align		4
.L_56:
        /*0154*/ 	.word	index@(_Z7softmaxPfS_ii)
        /*0158*/ 	.word	0x00000000


	//----- nvinfo : EIATTR_REGCOUNT
	.align		4
.L_57:
        /*015c*/ 	.byte	0x04, 0x2f
        /*015e*/ 	.short	(.L_59 - .L_58)
	.align		4
.L_58:
        /*0160*/ 	.word	index@(_Z12softmax_lossPfS_S_ii)
        /*0164*/ 	.word	0x00000019


	//----- nvinfo : EIATTR_FRAME_SIZE
	.align		4
.L_59:
        /*0168*/ 	.byte	0x04, 0x11
        /*016a*/ 	.short	(.L_61 - .L_60)
	.align		4
.L_60:
        /*016c*/ 	.word	index@($__internal_0_$__cuda_sm3x_div_rn_noftz_f32_slowpath)
        /*0170*/ 	.word	0x00000000


	//----- nvinfo : EIATTR_FRAME_SIZE
	.align		4
.L_61:
        /*0174*/ 	.byte	0x04, 0x11
        /*0176*/ 	.short	(.L_63 - .L_62)
	.align		4
.L_62:
        /*0178*/ 	.word	index@(_Z12softmax_lossPfS_S_ii)
        /*017c*/ 	.word	0x00000000


	//----- nvinfo : EIATTR_MIN_STACK_SIZE
	.align		4
.L_63:
        /*0180*/ 	.byte	0x04, 0x12
        /*0182*/ 	.short	(.L_65 - .L_64)
	.align		4
.L_64:
        /*0184*/ 	.word	index@(_Z12softmax_lossPfS_S_ii)
        /*0188*/ 	.word	0x00000000


	//----- nvinfo : EIATTR_MIN_STACK_SIZE
	.align		4
.L_65:
        /*018c*/ 	.byte	0x04, 0x12
        /*018e*/ 	.short	(.L_67 - .L_66)
	.align		4
.L_66:
        /*0190*/ 	.word	index@(_Z7softmaxPfS_ii)
        /*0194*/ 	.word	0x00000000


	//----- nvinfo : EIATTR_MIN_STACK_SIZE
	.align		4
.L_67:
        /*0198*/ 	.byte	0x04, 0x12
        /*019a*/ 	.short	(.L_69 - .L_68)
	.align		4
.L_68:
        /*019c*/ 	.word	index@(_Z14quadratic_lossPfS_S_i)
        /*01a0*/ 	.word	0x00000000


	//----- nvinfo : EIATTR_MIN_STACK_SIZE
	.align		4
.L_69:
        /*01a4*/ 	.byte	0x04, 0x12
        /*01a6*/ 	.short	(.L_71 - .L_70)
	.align		4
.L_70:
        /*01a8*/ 	.word	index@(_Z5unhotPfPiii)
        /*01ac*/ 	.word	0x00000000


	//----- nvinfo : EIATTR_MIN_STACK_SIZE
	.align		4
.L_71:
        /*01b0*/ 	.byte	0x04, 0x12
        /*01b2*/ 	.short	(.L_73 - .L_72)
	.align		4
.L_72:
        /*01b4*/ 	.word	index@(_Z7unhot_1PfPii)
        /*01b8*/ 	.word	0x00000000


	//----- nvinfo : EIATTR_MIN_STACK_SIZE
	.align		4
.L_73:
        /*01bc*/ 	.byte	0x04, 0x12
        /*01be*/ 	.short	(.L_75 - .L_74)
	.align		4
.L_74:
        /*01c0*/ 	.word	index@(_Z6onehotPiPfii)
        /*01c4*/ 	.word	0x00000000


	//----- nvinfo : EIATTR_MIN_STACK_SIZE
	.align		4
.L_75:
        /*01c8*/ 	.byte	0x04, 0x12
        /*01ca*/ 	.short	(.L_77 - .L_76)
	.align		4
.L_76:
        /*01cc*/ 	.word	index@(_Z8onehot_1PiPfi)
        /*01d0*/ 	.word	0x00000000


	//----- nvinfo : EIATTR_MIN_STACK_SIZE
	.align		4
.L_77:
        /*01d4*/ 	.byte	0x04, 0x12
        /*01d6*/ 	.short	(.L_79 - .L_78)
	.align		4
.L_78:
        /*01d8*/ 	.word	index@(_Z8mul_elemPfS_S_i)
        /*01dc*/ 	.word	0x00000000


	//----- nvinfo : EIATTR_MIN_STACK_SIZE
	.align		4
.L_79:
        /*01e0*/ 	.byte	0x04, 0x12
        /*01e2*/ 	.short	(.L_81 - .L_80)
	.align		4
.L_80:
        /*01e4*/ 	.word	index@(_Z3neqPiS_S_i)
        /*01e8*/ 	.word	0x00000000


	//----- nvinfo : EIATTR_MIN_STACK_SIZE
	.align		4
.L_81:
        /*01ec*/ 	.byte	0x04, 0x12
        /*01ee*/ 	.short	(.L_83 - .L_82)
	.align		4
.L_82:
        /*01f0*/ 	.word	index@(_Z5sum_iPiPfi)
        /*01f4*/ 	.word	0x00000000


	//----- nvinfo : EIATTR_MIN_STACK_SIZE
	.align		4
.L_83:
        /*01f8*/ 	.byte	0x04, 0x12
        /*01fa*/ 	.short	(.L_85 - .L_84)
	.align		4
.L_84:
        /*01fc*/ 	.word	index@(_Z5sum_fPfS_i)
        /*0200*/ 	.word	0x00000000


	//----- nvinfo : EIATTR_MIN_STACK_SIZE
	.align		4
.L_85:
        /*0204*/ 	.byte	0x04, 0x12
        /*0206*/ 	.short	(.L_87 - .L_86)
	.align		4
.L_86:
        /*0208*/ 	.word	index@(_Z5tile1PfPKfii)
        /*020c*/ 	.word	0x00000000


	//----- nvinfo : EIATTR_MIN_STACK_SIZE
	.align		4
.L_87:
        /*0210*/ 	.byte	0x04, 0x12
        /*0212*/ 	.short	(.L_89 - .L_88)
	.align		4
.L_88:
        /*0214*/ 	.word	index@(_Z5tile0PfPKfii)
        /*0218*/ 	.word	0x00000000


	//----- nvinfo : EIATTR_MIN_STACK_SIZE
	.align		4
.L_89:
        /*021c*/ 	.byte	0x04, 0x12
        /*021e*/ 	.short	(.L_91 - .L_90)
	.align		4
.L_90:
        /*0220*/ 	.word	index@(_Z6fill_iPiii)
        /*0224*/ 	.word	0x00000000


	//----- nvinfo : EIATTR_MIN_STACK_SIZE
	.align		4
.L_91:
        /*0228*/ 	.byte	0x04, 0x12
        /*022a*/ 	.short	(.L_93 - .L_92)
	.align		4
.L_92:
        /*022c*/ 	.word	index@(_Z6fill_fPffi)
        /*0230*/ 	.word	0x00000000
.L_93:


//--------------------- .nv.compat                --------------------------
	.section	.nv.compat,"",@"SHT_CUDA_COMPAT_INFO"
	.align	4
        /*0000*/ 	.byte	0x02, 0x09, 0x00, 0x00, 0x02, 0x02, 0x01, 0x00, 0x02, 0x05, 0x05, 0x00, 0x03, 0x07, 0x01, 0x01
        /*0010*/ 	.byte	0x02, 0x03, 0x00, 0x00, 0x02, 0x06, 0x01, 0x00, 0x04, 0x0b, 0x08, 0x00, 0x01, 0x00, 0x00, 0x00
        /*0020*/ 	.byte	0x00, 0x00, 0x00, 0x00


//--------------------- .nv.info._Z12softmax_lossPfS_S_ii --------------------------
	.section	.nv.info._Z12softmax_lossPfS_S_ii,"",@"SHT_CUDA_INFO"
	.sectionflags	@""
	.align	4


	//----- nvinfo : EIATTR_CUDA_API_VERSION
	.align		4
        /*0000*/ 	.byte	0x04, 0x37
        /*0002*/ 	.short	(.L_95 - .L_94)
.L_94:
        /*0004*/ 	.word	0x00000082


	//----- nvinfo : EIATTR_KPARAM_INFO
	.align		4
.L_95:
        /*0008*/ 	.byte	0x04, 0x17
        /*000a*/ 	.short	(.L_97 - .L_96)
.L_96:
        /*000c*/ 	.word	0x00000000
        /*0010*/ 	.short	0x0004
        /*0012*/ 	.short	0x001c
        /*0014*/ 	.byte	0x00, 0xf0, 0x11, 0x00


	//----- nvinfo : EIATTR_KPARAM_INFO
	.align		4
.L_97:
        /*0018*/ 	.byte	0x04, 0x17
        /*001a*/ 	.short	(.L_99 - .L_98)
.L_98:
        /*001c*/ 	.word	0x00000000
        /*0020*/ 	.short	0x0003
        /*0022*/ 	.short	0x0018
        /*0024*/ 	.byte	0x00, 0xf0, 0x11, 0x00


	//----- nvinfo : EIATTR_KPARAM_INFO
	.align		4
.L_99:
        /*0028*/ 	.byte	0x04, 0x17
        /*002a*/ 	.short	(.L_101 - .L_100)
.L_100:
        /*002c*/ 	.word	0x00000000
        /*0030*/ 	.short	0x0002
        /*0032*/ 	.short	0x0010
        /*0034*/ 	.byte	0x00, 0xf5, 0x21, 0x00


	//----- nvinfo : EIATTR_KPARAM_INFO
	.align		4
.L_101:
        /*0038*/ 	.byte	0x04, 0x17
        /*003a*/ 	.short	(.L_103 - .L_102)
.L_102:
        /*003c*/ 	.word	0x00000000
        /*0040*/ 	.short	0x0001
        /*0042*/ 	.short	0x0008
        /*0044*/ 	.byte	0x00, 0xf5, 0x21, 0x00


	//----- nvinfo : EIATTR_KPARAM_INFO
	.align		4
.L_103:
        /*0048*/ 	.byte	0x04, 0x17
        /*004a*/ 	.short	(.L_105 - .L_104)
.L_104:
        /*004c*/ 	.word	0x00000000
        /*0050*/ 	.short	0x0000
        /*0052*/ 	.short	0x0000
        /*0054*/ 	.byte	0x00, 0xf5, 0x21, 0x00


	//----- nvinfo : EIATTR_SPARSE_MMA_MASK
	.align		4
.L_105:
        /*0058*/ 	.byte	0x03, 0x50
        /*005a*/ 	.short	0x0000


	//----- nvinfo : EIATTR_MAXREG_COUNT
	.align		4
        /*005c*/ 	.byte	0x03, 0x1b
        /*005e*/ 	.short	0x00ff


	//----- nvinfo : EIATTR_MERCURY_ISA_VERSION
	.align		4
        /*0060*/ 	.byte	0x03, 0x5f
        /*0062*/ 	.short	0x0101


	//----- nvinfo : EIATTR_VRC_CTA_INIT_COUNT
	.align		4
        /*0064*/ 	.byte	0x02, 0x4a
	.zero		1
	.zero		1


	//----- nvinfo : EIATTR_EXIT_INSTR_OFFSETS
	.align		4
        /*0068*/ 	.byte	0x04, 0x1c
        /*006a*/ 	.short	(.L_107 - .L_106)


	//   ....[0]....
.L_106:
        /*006c*/ 	.word	0x00000070


	//   ....[1]....
        /*0070*/ 	.word	0x00000d10


	//   ....[2]....
        /*0074*/ 	.word	0x00001a90


	//   ....[3]....
        /*0078*/ 	.word	0x00002150


	//   ....[4]....
        /*007c*/ 	.word	0x000024c0


	//----- nvinfo : EIATTR_CRS_STACK_SIZE
	.align		4
.L_107:
        /*0080*/ 	.byte	0x04, 0x1e
        /*0082*/ 	.short	(.L_109 - .L_108)
.L_108:
        /*0084*/ 	.word	0x00000000


	//----- nvinfo : EIATTR_CBANK_PARAM_SIZE
	.align		4
.L_109:
        /*0088*/ 	.byte	0x03, 0x19
        /*008a*/ 	.short	0x0020


	//----- nvinfo : EIATTR_PARAM_CBANK
	.align		4
        /*008c*/ 	.byte	0x04, 0x0a
        /*008e*/ 	.short	(.L_111 - .L_110)
	.align		4
.L_110:
        /*0090*/ 	.word	index@(.nv.constant0._Z12softmax_lossPfS_S_ii)
        /*0094*/ 	.short	0x0380
        /*0096*/ 	.short	0x0020


	//----- nvinfo : EIATTR_SW_WAR
	.align		4
.L_111:
        /*0098*/ 	.byte	0x04, 0x36
        /*009a*/ 	.short	(.L_113 - .L_112)
.L_112:
        /*009c*/ 	.word	0x00000008
.L_113:


//--------------------- .nv.info._Z7softmaxPfS_ii --------------------------
	.section	.nv.info._Z7softmaxPfS_ii,"",@"SHT_CUDA_INFO"
	.sectionflags	@""
	.align	4


	//----- nvinfo : EIATTR_CUDA_API_VERSION
	.align		4
        /*0000*/ 	.byte	0x04, 0x37
        /*0002*/ 	.short	(.L_115 - .L_114)
.L_114:
        /*0004*/ 	.word	0x00000082


	//----- nvinfo : EIATTR_KPARAM_INFO
	.align		4
.L_115:
        /*0008*/ 	.byte	0x04, 0x17
        /*000a*/ 	.short	(.L_117 - .L_116)
.L_116:
        /*000c*/ 	.word	0x00000000
        /*0010*/ 	.short	0x0003
        /*0012*/ 	.short	0x0014
        /*0014*/ 	.byte	0x00, 0xf0, 0x11, 0x00


	//----- nvinfo : EIATTR_KPARAM_INFO
	.align		4
.L_117:
        /*0018*/ 	.byte	0x04, 0x17
        /*001a*/ 	.short	(.L_119 - .L_118)
.L_118:
        /*001c*/ 	.word	0x00000000
        /*0020*/ 	.short	0x0002
        /*0022*/ 	.short	0x0010
        /*0024*/ 	.byte	0x00, 0xf0, 0x11, 0x00


	//----- nvinfo : EIATTR_KPARAM_INFO
	.align		4
.L_119:
        /*0028*/ 	.byte	0x04, 0x17
        /*002a*/ 	.short	(.L_121 - .L_120)
.L_120:
        /*002c*/ 	.word	0x00000000
        /*0030*/ 	.short	0x0001
        /*0032*/ 	.short	0x0008
        /*0034*/ 	.byte	0x00, 0xf5, 0x21, 0x00


	//----- nvinfo : EIATTR_KPARAM_INFO
	.align		4
.L_121:
        /*0038*/ 	.byte	0x04, 0x17
        /*003a*/ 	.short	(.L_123 - .L_122)
.L_122:
        /*003c*/ 	.word	0x00000000
        /*0040*/ 	.short	0x0000
        /*0042*/ 	.short	0x0000
        /*0044*/ 	.byte	0x00, 0xf5, 0x21, 0x00


	//----- nvinfo : EIATTR_SPARSE_MMA_MASK
	.align		4
.L_123:
        /*0048*/ 	.byte	0x03, 0x50
        /*004a*/ 	.short	0x0000


	//----- nvinfo : EIATTR_MAXREG_COUNT
	.align		4
        /*004c*/ 	.byte	0x03, 0x1b
        /*004e*/ 	.short	0x00ff


	//----- nvinfo : EIATTR_MERCURY_ISA_VERSION
	.align		4
        /*0050*/ 	.byte	0x03, 0x5f
        /*0052*/ 	.short	0x0101


	//----- nvinfo : EIATTR_VRC_CTA_INIT_COUNT
	.align		4
        /*0054*/ 	.byte	0x02, 0x4a
	.zero		1
	.zero		1


	//----- nvinfo : EIATTR_EXIT_INSTR_OFFSETS
	.align		4
        /*0058*/ 	.byte	0x04, 0x1c
        /*005a*/ 	.short	(.L_125 - .L_124)


	//   ....[0]....
.L_124:
        /*005c*/ 	.word	0x00000070


	//   ....[1]....
        /*0060*/ 	.word	0x00001840


	//   ....[2]....
        /*0064*/ 	.word	0x000028e0


	//   ....[3]....
        /*0068*/ 	.word	0x00003140


	//   ....[4]....
        /*006c*/ 	.word	0x000035c0


	//   ....[5]....
        /*0070*/ 	.word	0x00003740


	//----- nvinfo : EIATTR_CRS_STACK_SIZE
	.align		4
.L_125:
        /*0074*/ 	.byte	0x04, 0x1e
        /*0076*/ 	.short	(.L_127 - .L_126)
.L_126:
        /*0078*/ 	.word	0x00000000


	//----- nvinfo : EIATTR_CBANK_PARAM_SIZE
	.align		4
.L_127:
        /*007c*/ 	.byte	0x03, 0x19
        /*007e*/ 	.short	0x0018


	//----- nvinfo : EIATTR_PARAM_CBANK
	.align		4
        /*0080*/ 	.byte	0x04, 0x0a
        /*0082*/ 	.short	(.L_129 - .L_128)
	.align		4
.L_128:
        /*0084*/ 	.word	index@(.nv.constant0._Z7softmaxPfS_ii)
        /*0088*/ 	.short	0x0380
        /*008a*/ 	.short	0x0018


	//----- nvinfo : EIATTR_SW_WAR
	.align		4
.L_129:
        /*008c*/ 	.byte	0x04, 0x36
        /*008e*/ 	.short	(.L_131 - .L_130)
.L_130:
        /*0090*/ 	.word	0x00000008
.L_131:


//--------------------- .nv.info._Z14quadratic_lossPfS_S_i --------------------------
	.section	.nv.info._Z14quadratic_lossPfS_S_i,"",@"SHT_CUDA_INFO"
	.sectionflags	@""
	.align	4


	//----- nvinfo : EIATTR_CUDA_API_VERSION
	.align		4
        /*0000*/ 	.byte	0x04, 0x37
        /*0002*/ 	.short	(.L_133 - .L_132)
.L_132:
        /*0004*/ 	.word	0x00000082


	//----- nvinfo : EIATTR_KPARAM_INFO
	.align		4
.L_133:
        /*0008*/ 	.byte	0x04, 0x17
        /*000a*/ 	.short	(.L_135 - .L_134)
.L_134:
        /*000c*/ 	.word	0x00000000
        /*0010*/ 	.short	0x0003
        /*0012*/ 	.short	0x0018
        /*0014*/ 	.byte	0x00, 0xf0, 0x11, 0x00


	//----- nvinfo : EIATTR_KPARAM_INFO
	.align		4
.L_135:
        /*0018*/ 	.byte	0x04, 0x17
        /*001a*/ 	.short	(.L_137 - .L_136)
.L_136:
        /*001c*/ 	.word	0x00000000
        /*0020*/ 	.short	0x0002
        /*0022*/ 	.short	0x0010
        /*0024*/ 	.byte	0x00, 0xf5, 0x21, 0x00


	//----- nvinfo : EIATTR_KPARAM_INFO
	.align		4
.L_137:
        /*0028*/ 	.byte	0x04, 0x17
        /*002a*/ 	.short	(.L_139 - .L_138)
.L_138:
        /*002c*/ 	.word	0x00000000
        /*0030*/ 	.short	0x0001
        /*0032*/ 	.short	0x0008
        /*0034*/ 	.byte	0x00, 0xf5, 0x21, 0x00


	//----- nvinfo : EIATTR_KPARAM_INFO
	.align		4
.L_139:
        /*0038*/ 	.byte	0x04, 0x17
        /*003a*/ 	.short	(.L_141 - .L_140)
.L_140:
        /*003c*/ 	.word	0x00000000
        /*0040*/ 	.short	0x0000
        /*0042*/ 	.short	0x0000
        /*0044*/ 	.byte	0x00, 0xf5, 0x21, 0x00


	//----- nvinfo : EIATTR_SPARSE_MMA_MASK
	.align		4
.L_141:
        /*0048*/ 	.byte	0x03, 0x50
        /*004a*/ 	.short	0x0000


	//----- nvinfo : EIATTR_MAXREG_COUNT
	.align		4
        /*004c*/ 	.byte	0x03, 0x1b
        /*004e*/ 	.short	0x00ff


	//----- nvinfo : EIATTR_MERCURY_ISA_VERSION
	.align		4
        /*0050*/ 	.byte	0x03, 0x5f
        /*0052*/ 	.short	0x0101


	//----- nvinfo : EIATTR_VRC_CTA_INIT_COUNT
	.align		4
        /*0054*/ 	.byte	0x02, 0x4a
	.zero		1
	.zero		1


	//----- nvinfo : EIATTR_EXIT_INSTR_OFFSETS
	.align		4
        /*0058*/ 	.byte	0x04, 0x1c
        /*005a*/ 	.short	(.L_143 - .L_142)


	//   ....[0]....
.L_142:
        /*005c*/ 	.word	0x00000070


	//   ....[1]....
        /*0060*/ 	.word	0x00000140


	//----- nvinfo : EIATTR_CBANK_PARAM_SIZE
	.align		4
.L_143:
        /*0064*/ 	.byte	0x03, 0x19
        /*0066*/ 	.short	0x001c


	//----- nvinfo : EIATTR_PARAM_CBANK
	.align		4
        /*0068*/ 	.byte	0x04, 0x0a
        /*006a*/ 	.short	(.L_145 - .L_144)
	.align		4
.L_144:
        /*006c*/ 	.word	index@(.nv.constant0._Z14quadratic_lossPfS_S_i)
        /*0070*/ 	.short	0x0380
        /*0072*/ 	.short	0x001c


	//----- nvinfo : EIATTR_SW_WAR
	.align		4
.L_145:
        /*0074*/ 	.byte	0x04, 0x36
        /*0076*/ 	.short	(.L_147 - .L_146)
.L_146:
        /*0078*/ 	.word	0x00000008
.L_147:


//--------------------- .nv.info._Z5unhotPfPiii   --------------------------
	.section	.nv.info._Z5unhotPfPiii,"",@"SHT_CUDA_INFO"
	.sectionflags	@""
	.align	4


	//----- nvinfo : EIATTR_CUDA_API_VERSION
	.align		4
        /*0000*/ 	.byte	0x04, 0x37
        /*0002*/ 	.short	(.L_149 - .L_148)
.L_148:
        /*0004*/ 	.word	0x00000082


	//----- nvinfo : EIATTR_KPARAM_INFO
	.align		4
.L_149:
        /*0008*/ 	.byte	0x04, 0x17
        /*000a*/ 	.short	(.L_151 - .L_150)
.L_150:
        /*000c*/ 	.word	0x00000000
        /*0010*/ 	.short	0x0003
        /*0012*/ 	.short	0x0014
        /*0014*/ 	.byte	0x00, 0xf0, 0x11, 0x00


	//----- nvinfo : EIATTR_KPARAM_INFO
	.align		4
.L_151:
        /*0018*/ 	.byte	0x04, 0x17
        /*001a*/ 	.short	(.L_153 - .L_152)
.L_152:
        /*001c*/ 	.word	0x00000000
        /*0020*/ 	.short	0x0002
        /*0022*/ 	.short	0x0010
        /*0024*/ 	.byte	0x00, 0xf0, 0x11, 0x00


	//----- nvinfo : EIATTR_KPARAM_INFO
	.align		4
.L_153:
        /*0028*/ 	.byte	0x04, 0x17
        /*002a*/ 	.short	(.L_155 - .L_154)
.L_154:
        /*002c*/ 	.word	0x00000000
        /*0030*/ 	.short	0x0001
        /*0032*/ 	.short	0x0008
        /*0034*/ 	.byte	0x00, 0xf5, 0x21, 0x00


	//----- nvinfo : EIATTR_KPARAM_INFO
	.align		4
.L_155:
        /*0038*/ 	.byte	0x04, 0x17
        /*003a*/ 	.short	(.L_157 - .L_156)
.L_156:
        /*003c*/ 	.word	0x00000000
        /*0040*/ 	.short	0x0000
        /*0042*/ 	.short	0x0000
        /*0044*/ 	.byte	0x00, 0xf5, 0x21, 0x00


	//----- nvinfo : EIATTR_SPARSE_MMA_MASK
	.align		4
.L_157:
        /*0048*/ 	.byte	0x03, 0x50
        /*004a*/ 	.short	0x0000


	//----- nvinfo : EIATTR_MAXREG_COUNT
	.align		4
        /*004c*/ 	.byte	0x03, 0x1b
        /*004e*/ 	.short	0x00ff


	//----- nvinfo : EIATTR_MERCURY_ISA_VERSION
	.align		4
        /*0050*/ 	.byte	0x03, 0x5f
        /*0052*/ 	.short	0x0101


	//----- nvinfo : EIATTR_VRC_CTA_INIT_COUNT
	.align		4
        /*0054*/ 	.byte	0x02, 0x4a
	.zero		1
	.zero		1


	//----- nvinfo : EIATTR_EXIT_INSTR_OFFSETS
	.align		4
        /*0058*/ 	.byte	0x04, 0x1c
        /*005a*/ 	.short	(.L_159 - .L_158)


	//   ....[0]....
.L_158:
        /*005c*/ 	.word	0x00000070


	//   ....[1]....
        /*0060*/ 	.word	0x00000ae0


	//----- nvinfo : EIATTR_CBANK_PARAM_SIZE
	.align		4
.L_159:
        /*0064*/ 	.byte	0x03, 0x19
        /*0066*/ 	.short	0x0018


	//----- nvinfo : EIATTR_PARAM_CBANK
	.align		4
        /*0068*/ 	.byte	0x04, 0x0a
        /*006a*/ 	.short	(.L_161 - .L_160)
	.align		4
.L_160:
        /*006c*/ 	.word	index@(.nv.constant0._Z5unhotPfPiii)
        /*0070*/ 	.short	0x0380
        /*0072*/ 	.short	0x0018


	//----- nvinfo : EIATTR_SW_WAR
	.align		4
.L_161:
        /*0074*/ 	.byte	0x04, 0x36
        /*0076*/ 	.short	(.L_163 - .L_162)
.L_162:
        /*0078*/ 	.word	0x00000008
.L_163:


//--------------------- .nv.info._Z7unhot_1PfPii  --------------------------
	.section	.nv.info._Z7unhot_1PfPii,"",@"SHT_CUDA_INFO"
	.sectionflags	@""
	.align	4


	//----- nvinfo : EIATTR_CUDA_API_VERSION
	.align		4
        /*0000*/ 	.byte	0x04, 0x37
        /*0002*/ 	.short	(.L_165 - .L_164)
.L_164:
        /*0004*/ 	.word	0x00000082


	//----- nvinfo : EIATTR_KPARAM_INFO
	.align		4
.L_165:
        /*0008*/ 	.byte	0x04, 0x17
        /*000a*/ 	.short	(.L_167 - .L_166)
.L_166:
        /*000c*/ 	.word	0x00000000
        /*0010*/ 	.short	0x0002
        /*0012*/ 	.short	0x0010
        /*0014*/ 	.byte	0x00, 0xf0, 0x11, 0x00


	//----- nvinfo : EIATTR_KPARAM_INFO
	.align		4
.L_167:
        /*0018*/ 	.byte	0x04, 0x17
        /*001a*/ 	.short	(.L_169 - .L_168)
.L_168:
        /*001c*/ 	.word	0x00000000
        /*0020*/ 	.short	0x0001
        /*0022*/ 	.short	0x0008
        /*0024*/ 	.byte	0x00, 0xf5, 0x21, 0x00


	//----- nvinfo : EIATTR_KPARAM_INFO
	.align		4
.L_169:
        /*0028*/ 	.byte	0x04, 0x17
        /*002a*/ 	.short	(.L_171 - .L_170)
.L_170:
        /*002c*/ 	.word	0x00000000
        /*0030*/ 	.short	0x0000
        /*0032*/ 	.short	0x0000
        /*0034*/ 	.byte	0x00, 0xf5, 0x21, 0x00


	//----- nvinfo : EIATTR_SPARSE_MMA_MASK
	.align		4
.L_171:
        /*0038*/ 	.byte	0x03, 0x50
        /*003a*/ 	.short	0x0000


	//----- nvinfo : EIATTR_MAXREG_COUNT
	.align		4
        /*003c*/ 	.byte	0x03, 0x1b
        /*003e*/ 	.short	0x00ff


	//----- nvinfo : EIATTR_MERCURY_ISA_VERSION
	.align		4
        /*0040*/ 	.byte	0x03, 0x5f
        /*0042*/ 	.short	0x0101


	//----- nvinfo : EIATTR_VRC_CTA_INIT_COUNT
	.align		4
        /*0044*/ 	.byte	0x02, 0x4a
	.zero		1
	.zero		1


	//----- nvinfo : EIATTR_EXIT_INSTR_OFFSETS
	.align		4
        /*0048*/ 	.byte	0x04, 0x1c
        /*004a*/ 	.short	(.L_173 - .L_172)


	//   ....[0]....
.L_172:
        /*004c*/ 	.word	0x00000070


	//   ....[1]....
        /*0050*/ 	.word	0x00000110


	//----- nvinfo : EIATTR_CBANK_PARAM_SIZE
	.align		4
.L_173:
        /*0054*/ 	.byte	0x03, 0x19
        /*0056*/ 	.short	0x0014


	//----- nvinfo : EIATTR_PARAM_CBANK
	.align		4
        /*0058*/ 	.byte	0x04, 0x0a
        /*005a*/ 	.short	(.L_175 - .L_174)
	.align		4
.L_174:
        /*005c*/ 	.word	index@(.nv.constant0._Z7unhot_1PfPii)
        /*0060*/ 	.short	0x0380
        /*0062*/ 	.short	0x0014


	//----- nvinfo : EIATTR_SW_WAR
	.align		4
.L_175:
        /*0064*/ 	.byte	0x04, 0x36
        /*0066*/ 	.short	(.L_177 - .L_176)
.L_176:
        /*0068*/ 	.word	0x00000008
.L_177:


//--------------------- .nv.info._Z6onehotPiPfii  --------------------------
	.section	.nv.info._Z6onehotPiPfii,"",@"SHT_CUDA_INFO"
	.sectionflags	@""
	.align	4


	//----- nvinfo : EIATTR_CUDA_API_VERSION
	.align		4
        /*0000*/ 	.byte	0x04, 0x37
        /*0002*/ 	.short	(.L_179 - .L_178)
.L_178:
        /*0004*/ 	.word	0x00000082


	//----- nvinfo : EIATTR_KPARAM_INFO
	.align		4
.L_179:
        /*0008*/ 	.byte	0x04, 0x17
        /*000a*/ 	.short	(.L_181 - .L_180)
.L_180:
        /*000c*/ 	.word	0x00000000
        /*0010*/ 	.short	0x0003
        /*0012*/ 	.short	0x0014
        /*0014*/ 	.byte	0x00, 0xf0, 0x11, 0x00


	//----- nvinfo : EIATTR_KPARAM_INFO
	.align		4
.L_181:
        /*0018*/ 	.byte	0x04, 0x17
        /*001a*/ 	.short	(.L_183 - .L_182)
.L_182:
        /*001c*/ 	.word	0x00000000
        /*0020*/ 	.short	0x0002
        /*0022*/ 	.short	0x0010
        /*0024*/ 	.byte	0x00, 0xf0, 0x11, 0x00


	//----- nvinfo : EIATTR_KPARAM_INFO
	.align		4
.L_183:
        /*0028*/ 	.byte	0x04, 0x17
        /*002a*/ 	.short	(.L_185 - .L_184)
.L_184:
        /*002c*/ 	.word	0x00000000
        /*0030*/ 	.short	0x0001
        /*0032*/ 	.short	0x0008
        /*0034*/ 	.byte	0x00, 0xf5, 0x21, 0x00


	//----- nvinfo : EIATTR_KPARAM_INFO
	.align		4
.L_185:
        /*0038*/ 	.byte	0x04, 0x17
        /*003a*/ 	.short	(.L_187 - .L_186)
.L_186:
        /*003c*/ 	.word	0x00000000
        /*0040*/ 	.short	0x0000
        /*0042*/ 	.short	0x0000
        /*0044*/ 	.byte	0x00, 0xf5, 0x21, 0x00


	//----- nvinfo : EIATTR_SPARSE_MMA_MASK
	.align		4
.L_187:
        /*0048*/ 	.byte	0x03, 0x50
        /*004a*/ 	.short	0x0000


	//----- nvinfo : EIATTR_MAXREG_COUNT
	.align		4
        /*004c*/ 	.byte	0x03, 0x1b
        /*004e*/ 	.short	0x00ff


	//----- nvinfo : EIATTR_MERCURY_ISA_VERSION
	.align		4
        /*0050*/ 	.byte	0x03, 0x5f
        /*0052*/ 	.short	0x0101


	//----- nvinfo : EIATTR_VRC_CTA_INIT_COUNT
	.align		4
        /*0054*/ 	.byte	0x02, 0x4a
	.zero		1
	.zero		1


	//----- nvinfo : EIATTR_EXIT_INSTR_OFFSETS
	.align		4
        /*0058*/ 	.byte	0x04, 0x1c
        /*005a*/ 	.short	(.L_189 - .L_188)


	//   ....[0]....
.L_188:
        /*005c*/ 	.word	0x00000070


	//   ....[1]....
        /*0060*/ 	.word	0x00000120


	//----- nvinfo : EIATTR_CBANK_PARAM_SIZE
	.align		4
.L_189:
        /*0064*/ 	.byte	0x03, 0x19
        /*0066*/ 	.short	0x0018


	//----- nvinfo : EIATTR_PARAM_CBANK
	.align		4
        /*0068*/ 	.byte	0x04, 0x0a
        /*006a*/ 	.short	(.L_191 - .L_190)
	.align		4
.L_190:
        /*006c*/ 	.word	index@(.nv.constant0._Z6onehotPiPfii)
        /*0070*/ 	.short	0x0380
        /*0072*/ 	.short	0x0018


	//----- nvinfo : EIATTR_SW_WAR
	.align		4
.L_191:
        /*0074*/ 	.byte	0x04, 0x36
        /*0076*/ 	.short	(.L_193 - .L_192)
.L_192:
        /*0078*/ 	.word	0x00000008
.L_193:


//--------------------- .nv.info._Z8onehot_1PiPfi --------------------------
	.section	.nv.info._Z8onehot_1PiPfi,"",@"SHT_CUDA_INFO"
	.sectionflags	@""
	.align	4


	//----- nvinfo : EIATTR_CUDA_API_VERSION
	.align		4
        /*0000*/ 	.byte	0x04, 0x37
        /*0002*/ 	.short	(.L_195 - .L_194)
.L_194:
        /*0004*/ 	.word	0x00000082


	//----- nvinfo : EIATTR_KPARAM_INFO
	.align		4
.L_195:
        /*0008*/ 	.byte	0x04, 0x17
        /*000a*/ 	.short	(.L_197 - .L_196)
.L_196:
        /*000c*/ 	.word	0x00000000
        /*0010*/ 	.short	0x0002
        /*0012*/ 	.short	0x0010
        /*0014*/ 	.byte	0x00, 0xf0, 0x11, 0x00


	//----- nvinfo : EIATTR_KPARAM_INFO
	.align		4
.L_197:
        /*0018*/ 	.byte	0x04, 0x17
        /*001a*/ 	.short	(.L_199 - .L_198)
.L_198:
        /*001c*/ 	.word	0x00000000
        /*0020*/ 	.short	0x0001
        /*0022*/ 	.short	0x0008
        /*0024*/ 	.byte	0x00, 0xf5, 0x21, 0x00


	//----- nvinfo : EIATTR_KPARAM_INFO
	.align		4
.L_199:
        /*0028*/ 	.byte	0x04, 0x17
        /*002a*/ 	.short	(.L_201 - .L_200)
.L_200:
        /*002c*/ 	.word	0x00000000
        /*0030*/ 	.short	0x0000
        /*0032*/ 	.short	0x0000
        /*0034*/ 	.byte	0x00, 0xf5, 0x21, 0x00


	//----- nvinfo : EIATTR_SPARSE_MMA_MASK
	.align		4
.L_201:
        /*0038*/ 	.byte	0x03, 0x50
        /*003a*/ 	.short	0x0000


	//----- nvinfo : EIATTR_MAXREG_COUNT
	.align		4
        /*003c*/ 	.byte	0x03, 0x1b
        /*003e*/ 	.short	0x00ff


	//----- nvinfo : EIATTR_MERCURY_ISA_VERSION
	.align		4
        /*0040*/ 	.byte	0x03, 0x5f
        /*0042*/ 	.short	0x0101


	//----- nvinfo : EIATTR_VRC_CTA_INIT_COUNT
	.align		4
        /*0044*/ 	.byte	0x02, 0x4a
	.zero		1
	.zero		1


	//----- nvinfo : EIATTR_EXIT_INSTR_OFFSETS
	.align		4
        /*0048*/ 	.byte	0x04, 0x1c
        /*004a*/ 	.short	(.L_203 - .L_202)


	//   ....[0]....
.L_202:
        /*004c*/ 	.word	0x00000070


	//   ....[1]....
        /*0050*/ 	.word	0x00000100


	//----- nvinfo : EIATTR_CBANK_PARAM_SIZE
	.align		4
.L_203:
        /*0054*/ 	.byte	0x03, 0x19
        /*0056*/ 	.short	0x0014


	//----- nvinfo : EIATTR_PARAM_CBANK
	.align		4
        /*0058*/ 	.byte	0x04, 0x0a
        /*005a*/ 	.short	(.L_205 - .L_204)
	.align		4
.L_204:
        /*005c*/ 	.word	index@(.nv.constant0._Z8onehot_1PiPfi)
        /*0060*/ 	.short	0x0380
        /*0062*/ 	.short	0x0014


	//----- nvinfo : EIATTR_SW_WAR
	.align		4
.L_205:
        /*0064*/ 	.byte	0x04, 0x36
        /*0066*/ 	.short	(.L_207 - .L_206)
.L_206:
        /*0068*/ 	.word	0x00000008
.L_207:


//--------------------- .nv.info._Z8mul_elemPfS_S_i --------------------------
	.section	.nv.info._Z8mul_elemPfS_S_i,"",@"SHT_CUDA_INFO"
	.sectionflags	@""
	.align	4


	//----- nvinfo : EIATTR_CUDA_API_VERSION
	.align		4
        /*0000*/ 	.byte	0x04, 0x37
        /*0002*/ 	.short	(.L_209 - .L_208)
.L_208:
        /*0004*/ 	.word	0x00000082


	//----- nvinfo : EIATTR_KPARAM_INFO
	.align		4
.L_209:
        /*0008*/ 	.byte	0x04, 0x17
        /*000a*/ 	.short	(.L_211 - .L_210)
.L_210:
        /*000c*/ 	.word	0x00000000
        /*0010*/ 	.short	0x0003
        /*0012*/ 	.short	0x0018
        /*0014*/ 	.byte	0x00, 0xf0, 0x11, 0x00


	//----- nvinfo : EIATTR_KPARAM_INFO
	.align		4
.L_211:
        /*0018*/ 	.byte	0x04, 0x17
        /*001a*/ 	.short	(.L_213 - .L_212)
.L_212:
        /*001c*/ 	.word	0x00000000
        /*0020*/ 	.short	0x0002
        /*0022*/ 	.short	0x0010
        /*0024*/ 	.byte	0x00, 0xf5, 0x21, 0x00


	//----- nvinfo : EIATTR_KPARAM_INFO
	.align		4
.L_213:
        /*0028*/ 	.byte	0x04, 0x17
        /*002a*/ 	.short	(.L_215 - .L_214)
.L_214:
        /*002c*/ 	.word	0x00000000
        /*0030*/ 	.short	0x0001
        /*0032*/ 	.short	0x0008
        /*0034*/ 	.byte	0x00, 0xf5, 0x21, 0x00


	//----- nvinfo : EIATTR_KPARAM_INFO
	.align		4
.L_215:
        /*0038*/ 	.byte	0x04, 0x17
        /*003a*/ 	.short	(.L_217 - .L_216)
.L_216:
        /*003c*/ 	.word	0x00000000
        /*0040*/ 	.short	0x0000
        /*0042*/ 	.short	0x0000
        /*0044*/ 	.byte	0x00, 0xf5, 0x21, 0x00


	//----- nvinfo : EIATTR_SPARSE_MMA_MASK
	.align		4
.L_217:
        /*0048*/ 	.byte	0x03, 0x50
        /*004a*/ 	.short	0x0000


	//----- nvinfo : EIATTR_MAXREG_COUNT
	.align		4
        /*004c*/ 	.byte	0x03, 0x1b
        /*004e*/ 	.short	0x00ff


	//----- nvinfo : EIATTR_MERCURY_ISA_VERSION
	.align		4
        /*0050*/ 	.byte	0x03, 0x5f
        /*0052*/ 	.short	0x0101


	//----- nvinfo : EIATTR_VRC_CTA_INIT_COUNT
	.align		4
        /*0054*/ 	.byte	0x02, 0x4a
	.zero		1
	.zero		1


	//----- nvinfo : EIATTR_EXIT_INSTR_OFFSETS
	.align		4
        /*0058*/ 	.byte	0x04, 0x1c
        /*005a*/ 	.short	(.L_219 - .L_218)


	//   ....[0]....
.L_218:
        /*005c*/ 	.word	0x00000070


	//   ....[1]....
        /*0060*/ 	.word	0x00000130


	//----- nvinfo : EIATTR_CBANK_PARAM_SIZE
	.align		4
.L_219:
        /*0064*/ 	.byte	0x03, 0x19
        /*0066*/ 	.short	0x001c


	//----- nvinfo : EIATTR_PARAM_CBANK
	.align		4
        /*0068*/ 	.byte	0x04, 0x0a
        /*006a*/ 	.short	(.L_221 - .L_220)
	.align		4
.L_220:
        /*006c*/ 	.word	index@(.nv.constant0._Z8mul_elemPfS_S_i)
        /*0070*/ 	.short	0x0380
        /*0072*/ 	.short	0x001c


	//----- nvinfo : EIATTR_SW_WAR
	.align		4
.L_221:
        /*0074*/ 	.byte	0x04, 0x36
        /*0076*/ 	.short	(.L_223 - .L_222)
.L_222:
        /*0078*/ 	.word	0x00000008
.L_223:


//--------------------- .nv.info._Z3neqPiS_S_i    --------------------------
	.section	.nv.info._Z3neqPiS_S_i,"",@"SHT_CUDA_INFO"
	.sectionflags	@""
	.align	4


	//----- nvinfo : EIATTR_CUDA_API_VERSION
	.align		4
        /*0000*/ 	.byte	0x04, 0x37
        /*0002*/ 	.short	(.L_225 - .L_224)
.L_224:
        /*0004*/ 	.word	0x00000082


	//----- nvinfo : EIATTR_KPARAM_INFO
	.align		4
.L_225:
        /*0008*/ 	.byte	0x04, 0x17
        /*000a*/ 	.short	(.L_227 - .L_226)
.L_226:
        /*000c*/ 	.word	0x00000000
        /*0010*/ 	.short	0x0003
        /*0012*/ 	.short	0x0018
        /*0014*/ 	.byte	0x00, 0xf0, 0x11, 0x00


	//----- nvinfo : EIATTR_KPARAM_INFO
	.align		4
.L_227:
        /*0018*/ 	.byte	0x04, 0x17
        /*001a*/ 	.short	(.L_229 - .L_228)
.L_228:
        /*001c*/ 	.word	0x00000000
        /*0020*/ 	.short	0x0002
        /*0022*/ 	.short	0x0010
        /*0024*/ 	.byte	0x00, 0xf5, 0x21, 0x00


	//----- nvinfo : EIATTR_KPARAM_INFO
	.align		4
.L_229:
        /*0028*/ 	.byte	0x04, 0x17
        /*002a*/ 	.short	(.L_231 - .L_230)
.L_230:
        /*002c*/ 	.word	0x00000000
        /*0030*/ 	.short	0x0001
        /*0032*/ 	.short	0x0008
        /*0034*/ 	.byte	0x00, 0xf5, 0x21, 0x00


	//----- nvinfo : EIATTR_KPARAM_INFO
	.align		4
.L_231:
        /*0038*/ 	.byte	0x04, 0x17
        /*003a*/ 	.short	(.L_233 - .L_232)
.L_232:
        /*003c*/ 	.word	0x00000000
        /*0040*/ 	.short	0x0000
        /*0042*/ 	.short	0x0000
        /*0044*/ 	.byte	0x00, 0xf5, 0x21, 0x00


	//----- nvinfo : EIATTR_SPARSE_MMA_MASK
	.align		4
.L_233:
        /*0048*/ 	.byte	0x03, 0x50
        /*004a*/ 	.short	0x0000


	//----- nvinfo : EIATTR_MAXREG_COUNT
	.align		4
        /*004c*/ 	.byte	0x03, 0x1b
        /*004e*/ 	.short	0x00ff


	//----- nvinfo : EIATTR_MERCURY_ISA_VERSION
	.align		4
        /*0050*/ 	.byte	0x03, 0x5f
        /*0052*/ 	.short	0x0101


	//----- nvinfo : EIATTR_VRC_CTA_INIT_COUNT
	.align		4
        /*0054*/ 	.byte	0x02, 0x4a
	.zero		1
	.zero		1


	//----- nvinfo : EIATTR_EXIT_INSTR_OFFSETS
	.align		4
        /*0058*/ 	.byte	0x04, 0x1c
        /*005a*/ 	.short	(.L_235 - .L_234)


	//   ....[0]....
.L_234:
        /*005c*/ 	.word	0x00000070


	//   ....[1]....
        /*0060*/ 	.word	0x00000140


	//----- nvinfo : EIATTR_CBANK_PARAM_SIZE
	.align		4
.L_235:
        /*0064*/ 	.byte	0x03, 0x19
        /*0066*/ 	.short	0x001c


	//----- nvinfo : EIATTR_PARAM_CBANK
	.align		4
        /*0068*/ 	.byte	0x04, 0x0a
        /*006a*/ 	.short	(.L_237 - .L_236)
	.align		4
.L_236:
        /*006c*/ 	.word	index@(.nv.constant0._Z3neqPiS_S_i)
        /*0070*/ 	.short	0x0380
        /*0072*/ 	.short	0x001c


	//----- nvinfo : EIATTR_SW_WAR
	.align		4
.L_237:
        /*0074*/ 	.byte	0x04, 0x36
        /*0076*/ 	.short	(.L_239 - .L_238)
.L_238:
        /*0078*/ 	.word	0x00000008
.L_239:


//--------------------- .nv.info._Z5sum_iPiPfi    --------------------------
	.section	.nv.info._Z5sum_iPiPfi,"",@"SHT_CUDA_INFO"
	.sectionflags	@""
	.align	4


	//----- nvinfo : EIATTR_CUDA_API_VERSION
	.align		4
        /*0000*/ 	.byte	0x04, 0x37
        /*0002*/ 	.short	(.L_241 - .L_240)
.L_240:
        /*0004*/ 	.word	0x00000082


	//----- nvinfo : EIATTR_KPARAM_INFO
	.align		4
.L_241:
        /*0008*/ 	.byte	0x04, 0x17
        /*000a*/ 	.short	(.L_243 - .L_242)
.L_242:
        /*000c*/ 	.word	0x00000000
        /*0010*/ 	.short	0x0002
        /*0012*/ 	.short	0x0010
        /*0014*/ 	.byte	0x00, 0xf0, 0x11, 0x00


	//----- nvinfo : EIATTR_KPARAM_INFO
	.align		4
.L_243:
        /*0018*/ 	.byte	0x04, 0x17
        /*001a*/ 	.short	(.L_245 - .L_244)
.L_244:
        /*001c*/ 	.word	0x00000000
        /*0020*/ 	.short	0x0001
        /*0022*/ 	.short	0x0008
        /*0024*/ 	.byte	0x00, 0xf5, 0x21, 0x00


	//----- nvinfo : EIATTR_KPARAM_INFO
	.align		4
.L_245:
        /*0028*/ 	.byte	0x04, 0x17
        /*002a*/ 	.short	(.L_247 - .L_246)
.L_246:
        /*002c*/ 	.word	0x00000000
        /*0030*/ 	.short	0x0000
        /*0032*/ 	.short	0x0000
        /*0034*/ 	.byte	0x00, 0xf5, 0x21, 0x00


	//----- nvinfo : EIATTR_SPARSE_MMA_MASK
	.align		4
.L_247:
        /*0038*/ 	.byte	0x03, 0x50
        /*003a*/ 	.short	0x0000


	//----- nvinfo : EIATTR_MAXREG_COUNT
	.align		4
        /*003c*/ 	.byte	0x03, 0x1b
        /*003e*/ 	.short	0x00ff


	//----- nvinfo : EIATTR_NUM_BARRIERS
	.align		4
        /*0040*/ 	.byte	0x02, 0x4c
        /*0042*/ 	.byte	0x01
	.zero		1


	//----- nvinfo : EIATTR_MERCURY_ISA_VERSION
	.align		4
        /*0044*/ 	.byte	0x03, 0x5f
        /*0046*/ 	.short	0x0101


	//----- nvinfo : EIATTR_VRC_CTA_INIT_COUNT
	.align		4
        /*0048*/ 	.byte	0x02, 0x4a
	.zero		1
	.zero		1


	//----- nvinfo : EIATTR_EXIT_INSTR_OFFSETS
	.align		4
        /*004c*/ 	.byte	0x04, 0x1c
        /*004e*/ 	.short	(.L_249 - .L_248)


	//   ....[0]....
.L_248:
        /*0050*/ 	.word	0x00000210


	//   ....[1]....
        /*0054*/ 	.word	0x00000280


	//----- nvinfo : EIATTR_CBANK_PARAM_SIZE
	.align		4
.L_249:
        /*0058*/ 	.byte	0x03, 0x19
        /*005a*/ 	.short	0x0014


	//----- nvinfo : EIATTR_PARAM_CBANK
	.align		4
        /*005c*/ 	.byte	0x04, 0x0a
        /*005e*/ 	.short	(.L_251 - .L_250)
	.align		4
.L_250:
        /*0060*/ 	.word	index@(.nv.constant0._Z5sum_iPiPfi)
        /*0064*/ 	.short	0x0380
        /*0066*/ 	.short	0x0014


	//----- nvinfo : EIATTR_SW_WAR
	.align		4
.L_251:
        /*0068*/ 	.byte	0x04, 0x36
        /*006a*/ 	.short	(.L_253 - .L_252)
.L_252:
        /*006c*/ 	.word	0x00000008
.L_253:


//--------------------- .nv.info._Z5sum_fPfS_i    --------------------------
	.section	.nv.info._Z5sum_fPfS_i,"",@"SHT_CUDA_INFO"
	.sectionflags	@""
	.align	4


	//----- nvinfo : EIATTR_CUDA_API_VERSION
	.align		4
        /*0000*/ 	.byte	0x04, 0x37
        /*0002*/ 	.short	(.L_255 - .L_254)
.L_254:
        /*0004*/ 	.word	0x00000082


	//----- nvinfo : EIATTR_KPARAM_INFO
	.align		4
.L_255:
        /*0008*/ 	.byte	0x04, 0x17
        /*000a*/ 	.short	(.L_257 - .L_256)
.L_256:
        /*000c*/ 	.word	0x00000000
        /*0010*/ 	.short	0x0002
        /*0012*/ 	.short	0x0010
        /*0014*/ 	.byte	0x00, 0xf0, 0x11, 0x00


	//----- nvinfo : EIATTR_KPARAM_INFO
	.align		4
.L_257:
        /*0018*/ 	.byte	0x04, 0x17
        /*001a*/ 	.short	(.L_259 - .L_258)
.L_258:
        /*001c*/ 	.word	0x00000000
        /*0020*/ 	.short	0x0001
        /*0022*/ 	.short	0x0008
        /*0024*/ 	.byte	0x00, 0xf5, 0x21, 0x00


	//----- nvinfo : EIATTR_KPARAM_INFO
	.align		4
.L_259:
        /*0028*/ 	.byte	0x04, 0x17
        /*002a*/ 	.short	(.L_261 - .L_260)
.L_260:
        /*002c*/ 	.word	0x00000000
        /*0030*/ 	.short	0x0000
        /*0032*/ 	.short	0x0000
        /*0034*/ 	.byte	0x00, 0xf5, 0x21, 0x00


	//----- nvinfo : EIATTR_SPARSE_MMA_MASK
	.align		4
.L_261:
        /*0038*/ 	.byte	0x03, 0x50
        /*003a*/ 	.short	0x0000


	//----- nvinfo : EIATTR_MAXREG_COUNT
	.align		4
        /*003c*/ 	.byte	0x03, 0x1b
        /*003e*/ 	.short	0x00ff


	//----- nvinfo : EIATTR_NUM_BARRIERS
	.align		4
        /*0040*/ 	.byte	0x02, 0x4c
        /*0042*/ 	.byte	0x01
	.zero		1


	//----- nvinfo : EIATTR_MERCURY_ISA_VERSION
	.align		4
        /*0044*/ 	.byte	0x03, 0x5f
        /*0046*/ 	.short	0x0101


	//----- nvinfo : EIATTR_VRC_CTA_INIT_COUNT
	.align		4
        /*0048*/ 	.byte	0x02, 0x4a
	.zero		1
	.zero		1


	//----- nvinfo : EIATTR_EXIT_INSTR_OFFSETS
	.align		4
        /*004c*/ 	.byte	0x04, 0x1c
        /*004e*/ 	.short	(.L_263 - .L_262)


	//   ....[0]....
.L_262:
        /*0050*/ 	.word	0x00000200


	//   ....[1]....
        /*0054*/ 	.word	0x00000270


	//----- nvinfo : EIATTR_CBANK_PARAM_SIZE
	.align		4
.L_263:
        /*0058*/ 	.byte	0x03, 0x19
        /*005a*/ 	.short	0x0014


	//----- nvinfo : EIATTR_PARAM_CBANK
	.align		4
        /*005c*/ 	.byte	0x04, 0x0a
        /*005e*/ 	.short	(.L_265 - .L_264)
	.align		4
.L_264:
        /*0060*/ 	.word	index@(.nv.constant0._Z5sum_fPfS_i)
        /*0064*/ 	.short	0x0380
        /*0066*/ 	.short	0x0014


	//----- nvinfo : EIATTR_SW_WAR
	.align		4
.L_265:
        /*0068*/ 	.byte	0x04, 0x36
        /*006a*/ 	.short	(.L_267 - .L_266)
.L_266:
        /*006c*/ 	.word	0x00000008
.L_267:


//--------------------- .nv.info._Z5tile1PfPKfii  --------------------------
	.section	.nv.info._Z5tile1PfPKfii,"",@"SHT_CUDA_INFO"
	.sectionflags	@""
	.align	4


	//----- nvinfo : EIATTR_CUDA_API_VERSION
	.align		4
        /*0000*/ 	.byte	0x04, 0x37
        /*0002*/ 	.short	(.L_269 - .L_268)
.L_268:
        /*0004*/ 	.word	0x00000082


	//----- nvinfo : EIATTR_KPARAM_INFO
	.align		4
.L_269:
        /*0008*/ 	.byte	0x04, 0x17
        /*000a*/ 	.short	(.L_271 - .L_270)
.L_270:
        /*000c*/ 	.word	0x00000000
        /*0010*/ 	.short	0x0003
        /*0012*/ 	.short	0x0014
        /*0014*/ 	.byte	0x00, 0xf0, 0x11, 0x00


	//----- nvinfo : EIATTR_KPARAM_INFO
	.align		4
.L_271:
        /*0018*/ 	.byte	0x04, 0x17
        /*001a*/ 	.short	(.L_273 - .L_272)
.L_272:
        /*001c*/ 	.word	0x00000000
        /*0020*/ 	.short	0x0002
        /*0022*/ 	.short	0x0010
        /*0024*/ 	.byte	0x00, 0xf0, 0x11, 0x00


	//----- nvinfo : EIATTR_KPARAM_INFO
	.align		4
.L_273:
        /*0028*/ 	.byte	0x04, 0x17
        /*002a*/ 	.short	(.L_275 - .L_274)
.L_274:
        /*002c*/ 	.word	0x00000000
        /*0030*/ 	.short	0x0001
        /*0032*/ 	.short	0x0008
        /*0034*/ 	.byte	0x00, 0xf5, 0x21, 0x00


	//----- nvinfo : EIATTR_KPARAM_INFO
	.align		4
.L_275:
        /*0038*/ 	.byte	0x04, 0x17
        /*003a*/ 	.short	(.L_277 - .L_276)
.L_276:
        /*003c*/ 	.word	0x00000000
        /*0040*/ 	.short	0x0000
        /*0042*/ 	.short	0x0000
        /*0044*/ 	.byte	0x00, 0xf5, 0x21, 0x00


	//----- nvinfo : EIATTR_SPARSE_MMA_MASK
	.align		4
.L_277:
        /*0048*/ 	.byte	0x03, 0x50
        /*004a*/ 	.short	0x0000


	//----- nvinfo : EIATTR_MAXREG_COUNT
	.align		4
        /*004c*/ 	.byte	0x03, 0x1b
        /*004e*/ 	.short	0x00ff


	//----- nvinfo : EIATTR_MERCURY_ISA_VERSION
	.align		4
        /*0050*/ 	.byte	0x03, 0x5f
        /*0052*/ 	.short	0x0101


	//----- nvinfo : EIATTR_VRC_CTA_INIT_COUNT
	.align		4
        /*0054*/ 	.byte	0x02, 0x4a
	.zero		1
	.zero		1


	//----- nvinfo : EIATTR_EXIT_INSTR_OFFSETS
	.align		4
        /*0058*/ 	.byte	0x04, 0x1c
        /*005a*/ 	.short	(.L_279 - .L_278)


	//   ....[0]....
.L_278:
        /*005c*/ 	.word	0x000000c0


	//   ....[1]....
        /*0060*/ 	.word	0x00000150


	//----- nvinfo : EIATTR_CBANK_PARAM_SIZE
	.align		4
.L_279:
        /*0064*/ 	.byte	0x03, 0x19
        /*0066*/ 	.short	0x0018


	//----- nvinfo : EIATTR_PARAM_CBANK
	.align		4
        /*0068*/ 	.byte	0x04, 0x0a
        /*006a*/ 	.short	(.L_281 - .L_280)
	.align		4
.L_280:
        /*006c*/ 	.word	index@(.nv.constant0._Z5tile1PfPKfii)
        /*0070*/ 	.short	0x0380
        /*0072*/ 	.short	0x0018


	//----- nvinfo : EIATTR_SW_WAR
	.align		4
.L_281:
        /*0074*/ 	.byte	0x04, 0x36
        /*0076*/ 	.short	(.L_283 - .L_282)
.L_282:
        /*0078*/ 	.word	0x00000008
.L_283:


//--------------------- .nv.info._Z5tile0PfPKfii  --------------------------
	.section	.nv.info._Z5tile0PfPKfii,"",@"SHT_CUDA_INFO"
	.sectionflags	@""
	.align	4


	//----- nvinfo : EIATTR_CUDA_API_VERSION
	.align		4
        /*0000*/ 	.byte	0x04, 0x37
        /*0002*/ 	.short	(.L_285 - .L_284)
.L_284:
        /*0004*/ 	.word	0x00000082


	//----- nvinfo : EIATTR_KPARAM_INFO
	.align		4
.L_285:
        /*0008*/ 	.byte	0x04, 0x17
        /*000a*/ 	.short	(.L_287 - .L_286)
.L_286:
        /*000c*/ 	.word	0x00000000
        /*0010*/ 	.short	0x0003
        /*0012*/ 	.short	0x0014
        /*0014*/ 	.byte	0x00, 0xf0, 0x11, 0x00


	//----- nvinfo : EIATTR_KPARAM_INFO
	.align		4
.L_287:
        /*0018*/ 	.byte	0x04, 0x17
        /*001a*/ 	.short	(.L_289 - .L_288)
.L_288:
        /*001c*/ 	.word	0x00000000
        /*0020*/ 	.short	0x0002
        /*0022*/ 	.short	0x0010
        /*0024*/ 	.byte	0x00, 0xf0, 0x11, 0x00


	//----- nvinfo : EIATTR_KPARAM_INFO
	.align		4
.L_289:
        /*0028*/ 	.byte	0x04, 0x17
        /*002a*/ 	.short	(.L_291 - .L_290)
.L_290:
        /*002c*/ 	.word	0x00000000
        /*0030*/ 	.short	0x0001
        /*0032*/ 	.short	0x0008
        /*0034*/ 	.byte	0x00, 0xf5, 0x21, 0x00


	//----- nvinfo : EIATTR_KPARAM_INFO
	.align		4
.L_291:
        /*0038*/ 	.byte	0x04, 0x17
        /*003a*/ 	.short	(.L_293 - .L_292)
.L_292:
        /*003c*/ 	.word	0x00000000
        /*0040*/ 	.short	0x0000
        /*0042*/ 	.short	0x0000
        /*0044*/ 	.byte	0x00, 0xf5, 0x21, 0x00


	//----- nvinfo : EIATTR_SPARSE_MMA_MASK
	.align		4
.L_293:
        /*0048*/ 	.byte	0x03, 0x50
        /*004a*/ 	.short	0x0000


	//----- nvinfo : EIATTR_MAXREG_COUNT
	.align		4
        /*004c*/ 	.byte	0x03, 0x1b
        /*004e*/ 	.short	0x00ff


	//----- nvinfo : EIATTR_MERCURY_ISA_VERSION
	.align		4
        /*0050*/ 	.byte	0x03, 0x5f
        /*0052*/ 	.short	0x0101


	//----- nvinfo : EIATTR_VRC_CTA_INIT_COUNT
	.align		4
        /*0054*/ 	.byte	0x02, 0x4a
	.zero		1
	.zero		1


	//----- nvinfo : EIATTR_EXIT_INSTR_OFFSETS
	.align		4
        /*0058*/ 	.byte	0x04, 0x1c
        /*005a*/ 	.short	(.L_295 - .L_294)


	//   ....[0]....
.L_294:
        /*005c*/ 	.word	0x000000c0


	//   ....[1]....
        /*0060*/ 	.word	0x00000150


	//----- nvinfo : EIATTR_CBANK_PARAM_SIZE
	.align		4
.L_295:
        /*0064*/ 	.byte	0x03, 0x19
        /*0066*/ 	.short	0x0018


	//----- nvinfo : EIATTR_PARAM_CBANK
	.align		4
        /*0068*/ 	.byte	0x04, 0x0a
        /*006a*/ 	.short	(.L_297 - .L_296)
	.align		4
.L_296:
        /*006c*/ 	.word	index@(.nv.constant0._Z5tile0PfPKfii)
        /*0070*/ 	.short	0x0380
        /*0072*/ 	.short	0x0018


	//----- nvinfo : EIATTR_SW_WAR
	.align		4
.L_297:
        /*0074*/ 	.byte	0x04, 0x36
        /*0076*/ 	.short	(.L_299 - .L_298)
.L_298:
        /*0078*/ 	.word	0x00000008
.L_299:


//--------------------- .nv.info._Z6fill_iPiii    --------------------------
	.section	.nv.info._Z6fill_iPiii,"",@"SHT_CUDA_INFO"
	.sectionflags	@""
	.align	4


	//----- nvinfo : EIATTR_CUDA_API_VERSION
	.align		4
        /*0000*/ 	.byte	0x04, 0x37
        /*0002*/ 	.short	(.L_301 - .L_300)
.L_300:
        /*0004*/ 	.word	0x00000082


	//----- nvinfo : EIATTR_KPARAM_INFO
	.align		4
.L_301:
        /*0008*/ 	.byte	0x04, 0x17
        /*000a*/ 	.short	(.L_303 - .L_302)
.L_302:
        /*000c*/ 	.word	0x00000000
        /*0010*/ 	.short	0x0002
        /*0012*/ 	.short	0x000c
        /*0014*/ 	.byte	0x00, 0xf0, 0x11, 0x00


	//----- nvinfo : EIATTR_KPARAM_INFO
	.align		4
.L_303:
        /*0018*/ 	.byte	0x04, 0x17
        /*001a*/ 	.short	(.L_305 - .L_304)
.L_304:
        /*001c*/ 	.word	0x00000000
        /*0020*/ 	.short	0x0001
        /*0022*/ 	.short	0x0008
        /*0024*/ 	.byte	0x00, 0xf0, 0x11, 0x00


	//----- nvinfo : EIATTR_KPARAM_INFO
	.align		4
.L_305:
        /*0028*/ 	.byte	0x04, 0x17
        /*002a*/ 	.short	(.L_307 - .L_306)
.L_306:
        /*002c*/ 	.word	0x00000000
        /*0030*/ 	.short	0x0000
        /*0032*/ 	.short	0x0000
        /*0034*/ 	.byte	0x00, 0xf5, 0x21, 0x00


	//----- nvinfo : EIATTR_SPARSE_MMA_MASK
	.align		4
.L_307:
        /*0038*/ 	.byte	0x03, 0x50
        /*003a*/ 	.short	0x0000


	//----- nvinfo : EIATTR_MAXREG_COUNT
	.align		4
        /*003c*/ 	.byte	0x03, 0x1b
        /*003e*/ 	.short	0x00ff


	//----- nvinfo : EIATTR_MERCURY_ISA_VERSION
	.align		4
        /*0040*/ 	.byte	0x03, 0x5f
        /*0042*/ 	.short	0x0101


	//----- nvinfo : EIATTR_VRC_CTA_INIT_COUNT
	.align		4
        /*0044*/ 	.byte	0x02, 0x4a
	.zero		1
	.zero		1


	//----- nvinfo : EIATTR_EXIT_INSTR_OFFSETS
	.align		4
        /*0048*/ 	.byte	0x04, 0x1c
        /*004a*/ 	.short	(.L_309 - .L_308)


	//   ....[0]....
.L_308:
        /*004c*/ 	.word	0x00000070


	//   ....[1]....
        /*0050*/ 	.word	0x000000d0


	//----- nvinfo : EIATTR_CBANK_PARAM_SIZE
	.align		4
.L_309:
        /*0054*/ 	.byte	0x03, 0x19
        /*0056*/ 	.short	0x0010


	//----- nvinfo : EIATTR_PARAM_CBANK
	.align		4
        /*0058*/ 	.byte	0x04, 0x0a
        /*005a*/ 	.short	(.L_311 - .L_310)
	.align		4
.L_310:
        /*005c*/ 	.word	index@(.nv.constant0._Z6fill_iPiii)
        /*0060*/ 	.short	0x0380
        /*0062*/ 	.short	0x0010


	//----- nvinfo : EIATTR_SW_WAR
	.align		4
.L_311:
        /*0064*/ 	.byte	0x04, 0x36
        /*0066*/ 	.short	(.L_313 - .L_312)
.L_312:
        /*0068*/ 	.word	0x00000008
.L_313:


//--------------------- .nv.info._Z6fill_fPffi    --------------------------
	.section	.nv.info._Z6fill_fPffi,"",@"SHT_CUDA_INFO"
	.sectionflags	@""
	.align	4


	//----- nvinfo : EIATTR_CUDA_API_VERSION
	.align		4
        /*0000*/ 	.byte	0x04, 0x37
        /*0002*/ 	.short	(.L_315 - .L_314)
.L_314:
        /*0004*/ 	.word	0x00000082


	//----- nvinfo : EIATTR_KPARAM_INFO
	.align		4
.L_315:
        /*0008*/ 	.byte	0x04, 0x17
        /*000a*/ 	.short	(.L_317 - .L_316)
.L_316:
        /*000c*/ 	.word	0x00000000
        /*0010*/ 	.short	0x0002
        /*0012*/ 	.short	0x000c
        /*0014*/ 	.byte	0x00, 0xf0, 0x11, 0x00


	//----- nvinfo : EIATTR_KPARAM_INFO
	.align		4
.L_317:
        /*0018*/ 	.byte	0x04, 0x17
        /*001a*/ 	.short	(.L_319 - .L_318)
.L_318:
        /*001c*/ 	.word	0x00000000
        /*0020*/ 	.short	0x0001
        /*0022*/ 	.short	0x0008
        /*0024*/ 	.byte	0x00, 0xf0, 0x11, 0x00


	//----- nvinfo : EIATTR_KPARAM_INFO
	.align		4
.L_319:
        /*0028*/ 	.byte	0x04, 0x17
        /*002a*/ 	.short	(.L_321 - .L_320)
.L_320:
        /*002c*/ 	.word	0x00000000
        /*0030*/ 	.short	0x0000
        /*0032*/ 	.short	0x0000
        /*0034*/ 	.byte	0x00, 0xf5, 0x21, 0x00


	//----- nvinfo : EIATTR_SPARSE_MMA_MASK
	.align		4
.L_321:
        /*0038*/ 	.byte	0x03, 0x50
        /*003a*/ 	.short	0x0000


	//----- nvinfo : EIATTR_MAXREG_COUNT
	.align		4
        /*003c*/ 	.byte	0x03, 0x1b
        /*003e*/ 	.short	0x00ff


	//----- nvinfo : EIATTR_MERCURY_ISA_VERSION
	.align		4
        /*0040*/ 	.byte	0x03, 0x5f
        /*0042*/ 	.short	0x0101


	//----- nvinfo : EIATTR_VRC_CTA_INIT_COUNT
	.align		4
        /*0044*/ 	.byte	0x02, 0x4a
	.zero		1
	.zero		1


	//----- nvinfo : EIATTR_EXIT_INSTR_OFFSETS
	.align		4
        /*0048*/ 	.byte	0x04, 0x1c
        /*004a*/ 	.short	(.L_323 - .L_322)


	//   ....[0]....
.L_322:
        /*004c*/ 	.word	0x00000070


	//   ....[1]....
        /*0050*/ 	.word	0x000000d0


	//----- nvinfo : EIATTR_CBANK_PARAM_SIZE
	.align		4
.L_323:
        /*0054*/ 	.byte	0x03, 0x19
        /*0056*/ 	.short	0x0010


	//----- nvinfo : EIATTR_PARAM_CBANK
	.align		4
        /*0058*/ 	.byte	0x04, 0x0a
        /*005a*/ 	.short	(.L_325 - .L_324)
	.align		4
.L_324:
        /*005c*/ 	.word	index@(.nv.constant0._Z6fill_fPffi)
        /*0060*/ 	.short	0x0380
        /*0062*/ 	.short	0x0010


	//----- nvinfo : EIATTR_SW_WAR
	.align		4
.L_325:
        /*0064*/ 	.byte	0x04, 0x36
        /*0066*/ 	.short	(.L_327 - .L_326)
.L_326:
        /*0068*/ 	.word	0x00000008
.L_327:


//--------------------- .nv.callgraph             --------------------------
	.section	.nv.callgraph,"",@"SHT_CUDA_CALLGRAPH"
	.align	4
	.sectionentsize	8
	.align		4
        /*0000*/ 	.word	0x00000000
	.align		4
        /*0004*/ 	.word	0xffffffff
	.align		4
        /*0008*/ 	.word	0x00000000
	.align		4
        /*000c*/ 	.word	0xfffffffe
	.align		4
        /*0010*/ 	.word	0x00000000
	.align		4
        /*0014*/ 	.word	0xfffffffd
	.align		4
        /*0018*/ 	.word	0x00000000
	.align		4
        /*001c*/ 	.word	0xfffffffc


//--------------------- .text._Z12softmax_lossPfS_S_ii --------------------------
	.section	.text._Z12softmax_lossPfS_S_ii,"ax",@progbits
	.align	128
        .global         _Z12softmax_lossPfS_S_ii
        .type           _Z12softmax_lossPfS_S_ii,@function
        .size           _Z12softmax_lossPfS_S_ii,(.L_x_144 - _Z12softmax_lossPfS_S_ii)
        .other          _Z12softmax_lossPfS_S_ii,@"STO_CUDA_ENTRY STV_DEFAULT"
_Z12softmax_lossPfS_S_ii:
.text._Z12softmax_lossPfS_S_ii:
[----:B------:R-:W-:Y:S01]  /*0000*/  LDC R1, c[0x0][0x37c] ;  /* 0x0000df00ff017b82 */ /* 0x000fe20000000800 */
[----:B------:R-:W0:Y:S07]  /*0010*/  S2R R0, SR_TID.X ;  /* 0x0000000000007919 */ /* 0x000e2e0000002100 */
[----:B------:R-:W0:Y:S01]  /*0020*/  S2UR UR4, SR_CTAID.X ;  /* 0x00000000000479c3 */ /* 0x000e220000002500 */
[----:B------:R-:W1:Y:S07]  /*0030*/  LDCU UR5, c[0x0][0x39c] ;  /* 0x00007380ff0577ac */ /* 0x000e6e0008000800 */
[----:B------:R-:W0:Y:S02]  /*0040*/  LDC R11, c[0x0][0x360] ;  /* 0x0000d800ff0b7b82 */ /* 0x000e240000000800 */
[----:B0-----:R-:W-:-:S05]  /*0050*/  IMAD R11, R11, UR4, R0 ;  /* 0x000000040b0b7c24 */ /* 0x001fca000f8e0200 */
[----:B-1----:R-:W-:-:S13]  /*0060*/  ISETP.GE.AND P0, PT, R11, UR5, PT ;  /* 0x000000050b007c0c */ /* 0x002fda000bf06270 */
[----:B------:R-:W-:Y:S05]  /*0070*/  @P0 EXIT ;  /* 0x000000000000094d */ /* 0x000fea0003800000 */
[----:B------:R-:W0:Y:S01]  /*0080*/  LDCU UR5, c[0x0][0x398] ;  /* 0x00007300ff0577ac */ /* 0x000e220008000800 */
[----:B------:R-:W-:Y:S01]  /*0090*/  IMAD.MOV.U32 R3, RZ, RZ, RZ ;  /* 0x000000ffff037224 */ /* 0x000fe200078e00ff */
[----:B------:R-:W1:Y:S01]  /*00a0*/  LDCU.64 UR12, c[0x0][0x358] ;  /* 0x00006b00ff0c77ac */ /* 0x000e620008000a00 */
[----:B0-----:R-:W-:Y:S02]  /*00b0*/  UISETP.GE.AND UP0, UPT, UR5, 0x1, UPT ;  /* 0x000000010500788c */ /* 0x001fe4000bf06270 */
[----:B------:R-:W-:-:S07]  /*00c0*/  IMAD R11, R11, UR5, RZ ;  /* 0x000000050b0b7c24 */ /* 0x000fce000f8e02ff */
[----:B-1----:R-:W-:Y:S05]  /*00d0*/  BRA.U !UP0, `(.L_x_0) ;  /* 0x0000000d08047547 */ /* 0x002fea000b800000 */
[----:B------:R-:W-:Y:S01]  /*00e0*/  UISETP.GE.U32.AND UP1, UPT, UR5, 0x10, UPT ;  /* 0x000000100500788c */ /* 0x000fe2000bf26070 */
[----:B------:R-:W-:Y:S01]  /*00f0*/  IMAD.MOV.U32 R3, RZ, RZ, RZ ;  /* 0x000000ffff037224 */ /* 0x000fe200078e00ff */
[----:B------:R-:W-:Y:S01]  /*0100*/  ULOP3.LUT UR8, UR5, 0xf, URZ, 0xc0, !UPT ;  /* 0x0000000f05087892 */ /* 0x000fe2000f8ec0ff */
[----:B------:R-:W-:-:S03]  /*0110*/  UMOV UR4, URZ ;  /* 0x000000ff00047c82 */ /* 0x000fc60008000000 */
[----:B------:R-:W-:-:S03]  /*0120*/  UISETP.NE.AND UP0, UPT, UR8, URZ, UPT ;  /* 0x000000ff0800728c */ /* 0x000fc6000bf05270 */
[----:B------:R-:W-:Y:S08]  /*0130*/  BRA.U !UP1, `(.L_x_1) ;  /* 0x0000000509787547 */ /* 0x000ff0000b800000 */
[----:B------:R-:W0:Y:S01]  /*0140*/  LDCU.64 UR6, c[0x0][0x388] ;  /* 0x00007100ff0677ac */ /* 0x000e220008000a00 */
[----:B------:R-:W-:Y:S02]  /*0150*/  HFMA2 R3, -RZ, RZ, 0, 0 ;  /* 0x00000000ff037431 */ /* 0x000fe400000001ff */
[----:B------:R-:W-:Y:S01]  /*0160*/  IMAD.MOV.U32 R0, RZ, RZ, R11 ;  /* 0x000000ffff007224 */ /* 0x000fe200078e000b */
[----:B------:R-:W-:-:S04]  /*0170*/  ULOP3.LUT UR4, UR5, 0x7ffffff0, URZ, 0xc0, !UPT ;  /* 0x7ffffff005047892 */ /* 0x000fc8000f8ec0ff */
[----:B------:R-:W-:Y:S02]  /*0180*/  UIADD3 UR9, UPT, UPT, -UR4, URZ, URZ ;  /* 0x000000ff04097290 */ /* 0x000fe4000fffe1ff */
[----:B0-----:R-:W-:-:S04]  /*0190*/  UIADD3 UR5, UP1, UPT, UR6, 0x20, URZ ;  /* 0x0000002006057890 */ /* 0x001fc8000ff3e0ff */
[----:B------:R-:W-:-:S12]  /*01a0*/  UIADD3.X UR6, UPT, UPT, URZ, UR7, URZ, UP1, !UPT ;  /* 0x00000007ff067290 */ /* 0x000fd80008ffe4ff */
.L_x_2:
[----:B------:R-:W-:Y:S01]  /*01b0*/  MOV R5, UR6 ;  /* 0x0000000600057c02 */ /* 0x000fe20008000f00 */
[----:B------:R-:W-:-:S04]  /*01c0*/  IMAD.U32 R4, RZ, RZ, UR5 ;  /* 0x00000005ff047e24 */ /* 0x000fc8000f8e00ff */
[----:B------:R-:W-:-:S05]  /*01d0*/  IMAD.WIDE R4, R0, 0x4, R4 ;  /* 0x0000000400047825 */ /* 0x000fca00078e0204 */
[----:B------:R-:W2:Y:S04]  /*01e0*/  LDG.E R18, desc[UR12][R4.64+-0x20] ;  /* 0xffffe00c04127981 */ /* 0x000ea8000c1e1900 */
[----:B------:R-:W3:Y:S04]  /*01f0*/  LDG.E R19, desc[UR12][R4.64+-0x1c] ;  /* 0xffffe40c04137981 */ /* 0x000ee8000c1e1900 */
[----:B------:R-:W4:Y:S04]  /*0200*/  LDG.E R20, desc[UR12][R4.64+-0x18] ;  /* 0xffffe80c04147981 */ /* 0x000f28000c1e1900 */
[----:B------:R-:W5:Y:S04]  /*0210*/  LDG.E R21, desc[UR12][R4.64+-0x14] ;  /* 0xffffec0c04157981 */ /* 0x000f68000c1e1900 */
        /* <DEDUP_REMOVED lines=11> */
[----:B------:R0:W5:Y:S01]  /*02d0*/  LDG.E R17, desc[UR12][R4.64+0x1c] ;  /* 0x00001c0c04117981 */ /* 0x000162000c1e1900 */
[----:B------:R-:W-:Y:S01]  /*02e0*/  UIADD3 UR9, UPT, UPT, UR9, 0x10, URZ ;  /* 0x0000001009097890 */ /* 0x000fe2000fffe0ff */
[----:B------:R-:W-:-:S03]  /*02f0*/  VIADD R0, R0, 0x10 ;  /* 0x0000001000007836 */ /* 0x000fc60000000000 */
[----:B------:R-:W-:Y:S01]  /*0300*/  UISETP.NE.AND UP1, UPT, UR9, URZ, UPT ;  /* 0x000000ff0900728c */ /* 0x000fe2000bf25270 */
[C---:B--2---:R-:W-:Y:S02]  /*0310*/  FSETP.GEU.AND P0, PT, R18.reuse, 1.0000000116860974231e-07, PT ;  /* 0x33d6bf951200780b */ /* 0x044fe40003f0e000 */
[----:B------:R-:W-:Y:S02]  /*0320*/  FMNMX.NAN R18, R18, 0.99999988079071044922, PT ;  /* 0x3f7ffffe12127809 */ /* 0x000fe40003820000 */
[C---:B---3--:R-:W-:Y:S02]  /*0330*/  FSETP.GEU.AND P1, PT, R19.reuse, 1.0000000116860974231e-07, PT ;  /* 0x33d6bf951300780b */ /* 0x048fe40003f2e000 */
[----:B------:R-:W-:Y:S02]  /*0340*/  FMNMX.NAN R19, R19, 0.99999988079071044922, PT ;  /* 0x3f7ffffe13137809 */ /* 0x000fe40003820000 */
[----:B------:R-:W-:Y:S02]  /*0350*/  FSEL R18, R18, 1.0000000116860974231e-07, P0 ;  /* 0x33d6bf9512127808 */ /* 0x000fe40000000000 */
[----:B----4-:R-:W-:-:S02]  /*0360*/  FSETP.GEU.AND P0, PT, R20, 1.0000000116860974231e-07, PT ;  /* 0x33d6bf951400780b */ /* 0x010fc40003f0e000 */
[----:B------:R-:W-:Y:S01]  /*0370*/  FMNMX.NAN R20, R20, 0.99999988079071044922, PT ;  /* 0x3f7ffffe14147809 */ /* 0x000fe20003820000 */
[----:B------:R-:W-:Y:S01]  /*0380*/  FADD R18, R18, R3 ;  /* 0x0000000312127221 */ /* 0x000fe20000000000 */
[----:B------:R-:W-:Y:S02]  /*0390*/  FSEL R19, R19, 1.0000000116860974231e-07, P1 ;  /* 0x33d6bf9513137808 */ /* 0x000fe40000800000 */
[C---:B-----5:R-:W-:Y:S02]  /*03a0*/  FSETP.GEU.AND P1, PT, R21.reuse, 1.0000000116860974231e-07, PT ;  /* 0x33d6bf951500780b */ /* 0x060fe40003f2e000 */
[----:B------:R-:W-:Y:S01]  /*03b0*/  FMNMX.NAN R21, R21, 0.99999988079071044922, PT ;  /* 0x3f7ffffe15157809 */ /* 0x000fe20003820000 */
[----:B------:R-:W-:Y:S01]  /*03c0*/  FADD R18, R18, R19 ;  /* 0x0000001312127221 */ /* 0x000fe20000000000 */
[----:B------:R-:W-:Y:S02]  /*03d0*/  FSEL R3, R20, 1.0000000116860974231e-07, P0 ;  /* 0x33d6bf9514037808 */ /* 0x000fe40000000000 */
[----:B------:R-:W-:-:S02]  /*03e0*/  FSETP.GEU.AND P0, PT, R16, 1.0000000116860974231e-07, PT ;  /* 0x33d6bf951000780b */ /* 0x000fc40003f0e000 */
[----:B------:R-:W-:Y:S01]  /*03f0*/  FMNMX.NAN R16, R16, 0.99999988079071044922, PT ;  /* 0x3f7ffffe10107809 */ /* 0x000fe20003820000 */
[----:B------:R-:W-:Y:S01]  /*0400*/  FADD R3, R18, R3 ;  /* 0x0000000312037221 */ /* 0x000fe20000000000 */
[----:B0-----:R-:W-:Y:S02]  /*0410*/  FSEL R4, R21, 1.0000000116860974231e-07, P1 ;  /* 0x33d6bf9515047808 */ /* 0x001fe40000800000 */
[C---:B------:R-:W-:Y:S02]  /*0420*/  FSETP.GEU.AND P1, PT, R2.reuse, 1.0000000116860974231e-07, PT ;  /* 0x33d6bf950200780b */ /* 0x040fe40003f2e000 */
[----:B------:R-:W-:Y:S01]  /*0430*/  FMNMX.NAN R2, R2, 0.99999988079071044922, PT ;  /* 0x3f7ffffe02027809 */ /* 0x000fe20003820000 */
[----:B------:R-:W-:Y:S01]  /*0440*/  FADD R3, R3, R4 ;  /* 0x0000000403037221 */ /* 0x000fe20000000000 */
[----:B------:R-:W-:Y:S02]  /*0450*/  FSEL R16, R16, 1.0000000116860974231e-07, P0 ;  /* 0x33d6bf9510107808 */ /* 0x000fe40000000000 */
[----:B------:R-:W-:-:S02]  /*0460*/  FSETP.GEU.AND P0, PT, R6, 1.0000000116860974231e-07, PT ;  /* 0x33d6bf950600780b */ /* 0x000fc40003f0e000 */
[----:B------:R-:W-:Y:S01]  /*0470*/  FMNMX.NAN R6, R6, 0.99999988079071044922, PT ;  /* 0x3f7ffffe06067809 */ /* 0x000fe20003820000 */
[----:B------:R-:W-:Y:S01]  /*0480*/  FADD R3, R3, R16 ;  /* 0x0000001003037221 */ /* 0x000fe20000000000 */
[----:B------:R-:W-:Y:S02]  /*0490*/  FSEL R2, R2, 1.0000000116860974231e-07, P1 ;  /* 0x33d6bf9502027808 */ /* 0x000fe40000800000 */
        /* <DEDUP_REMOVED lines=24> */
[----:B------:R-:W-:Y:S02]  /*0620*/  FSEL R13, R13, 1.0000000116860974231e-07, P0 ;  /* 0x33d6bf950d0d7808 */ /* 0x000fe40000000000 */
[----:B------:R-:W-:Y:S01]  /*0630*/  FSETP.GEU.AND P0, PT, R14, 1.0000000116860974231e-07, PT ;  /* 0x33d6bf950e00780b */ /* 0x000fe20003f0e000 */
[----:B------:R-:W-:Y:S01]  /*0640*/  FADD R2, R2, R5 ;  /* 0x0000000502027221 */ /* 0x000fe20000000000 */
[----:B------:R-:W-:Y:S02]  /*0650*/  FMNMX.NAN R14, R14, 0.99999988079071044922, PT ;  /* 0x3f7ffffe0e0e7809 */ /* 0x000fe40003820000 */
[C---:B------:R-:W-:Y:S01]  /*0660*/  FSETP.GEU.AND P1, PT, R15.reuse, 1.0000000116860974231e-07, PT ;  /* 0x33d6bf950f00780b */ /* 0x040fe20003f2e000 */
[----:B------:R-:W-:Y:S01]  /*0670*/  FADD R2, R2, R13 ;  /* 0x0000000d02027221 */ /* 0x000fe20000000000 */
[----:B------:R-:W-:-:S02]  /*0680*/  FMNMX.NAN R15, R15, 0.99999988079071044922, PT ;  /* 0x3f7ffffe0f0f7809 */ /* 0x000fc40003820000 */
[----:B------:R-:W-:Y:S02]  /*0690*/  FSEL R3, R14, 1.0000000116860974231e-07, P0 ;  /* 0x33d6bf950e037808 */ /* 0x000fe40000000000 */
[C---:B------:R-:W-:Y:S02]  /*06a0*/  FSETP.GEU.AND P0, PT, R17.reuse, 1.0000000116860974231e-07, PT ;  /* 0x33d6bf951100780b */ /* 0x040fe40003f0e000 */
[----:B------:R-:W-:Y:S01]  /*06b0*/  FMNMX.NAN R17, R17, 0.99999988079071044922, PT ;  /* 0x3f7ffffe11117809 */ /* 0x000fe20003820000 */
[----:B------:R-:W-:Y:S01]  /*06c0*/  FADD R2, R2, R3 ;  /* 0x0000000302027221 */ /* 0x000fe20000000000 */
[----:B------:R-:W-:Y:S02]  /*06d0*/  FSEL R15, R15, 1.0000000116860974231e-07, P1 ;  /* 0x33d6bf950f0f7808 */ /* 0x000fe40000800000 */
[----:B------:R-:W-:-:S03]  /*06e0*/  FSEL R17, R17, 1.0000000116860974231e-07, P0 ;  /* 0x33d6bf9511117808 */ /* 0x000fc60000000000 */
[----:B------:R-:W-:-:S04]  /*06f0*/  FADD R2, R2, R15 ;  /* 0x0000000f02027221 */ /* 0x000fc80000000000 */
[----:B------:R-:W-:Y:S01]  /*0700*/  FADD R3, R2, R17 ;  /* 0x0000001102037221 */ /* 0x000fe20000000000 */
[----:B------:R-:W-:Y:S06]  /*0710*/  BRA.U UP1, `(.L_x_2) ;  /* 0xfffffff901a47547 */ /* 0x000fec000b83ffff */
.L_x_1:
[----:B------:R-:W-:Y:S05]  /*0720*/  BRA.U !UP0, `(.L_x_0) ;  /* 0x0000000508707547 */ /* 0x000fea000b800000 */
[----:B------:R-:W0:Y:S01]  /*0730*/  LDCU UR5, c[0x0][0x398] ;  /* 0x00007300ff0577ac */ /* 0x000e220008000800 */
[----:B------:R-:W-:Y:S02]  /*0740*/  UISETP.GE.U32.AND UP0, UPT, UR8, 0x8, UPT ;  /* 0x000000080800788c */ /* 0x000fe4000bf06070 */
[----:B0-----:R-:W-:-:S04]  /*0750*/  ULOP3.LUT UR6, UR5, 0x7, URZ, 0xc0, !UPT ;  /* 0x0000000705067892 */ /* 0x001fc8000f8ec0ff */
[----:B------:R-:W-:-:S03]  /*0760*/  UISETP.NE.AND UP1, UPT, UR6, URZ, UPT ;  /* 0x000000ff0600728c */ /* 0x000fc6000bf25270 */
[----:B------:R-:W-:Y:S08]  /*0770*/  BRA.U !UP0, `(.L_x_3) ;  /* 0x0000000108b07547 */ /* 0x000ff0000b800000 */
[----:B------:R-:W0:Y:S01]  /*0780*/  LDC.64 R4, c[0x0][0x388] ;  /* 0x0000e200ff047b82 */ /* 0x000e220000000a00 */
[----:B------:R-:W-:-:S04]  /*0790*/  VIADD R7, R11, UR4 ;  /* 0x000000040b077c36 */ /* 0x000fc80008000000 */
[----:B0-----:R-:W-:-:S05]  /*07a0*/  IMAD.WIDE R4, R7, 0x4, R4 ;  /* 0x0000000407047825 */ /* 0x001fca00078e0204 */
[----:B------:R-:W2:Y:S04]  /*07b0*/  LDG.E R0, desc[UR12][R4.64] ;  /* 0x0000000c04007981 */ /* 0x000ea8000c1e1900 */
[----:B------:R-:W3:Y:S04]  /*07c0*/  LDG.E R2, desc[UR12][R4.64+0x4] ;  /* 0x0000040c04027981 */ /* 0x000ee8000c1e1900 */
[----:B------:R-:W4:Y:S04]  /*07d0*/  LDG.E R6, desc[UR12][R4.64+0x8] ;  /* 0x0000080c04067981 */ /* 0x000f28000c1e1900 */
[----:B------:R-:W5:Y:S04]  /*07e0*/  LDG.E R8, desc[UR12][R4.64+0xc] ;  /* 0x00000c0c04087981 */ /* 0x000f68000c1e1900 */
[----:B------:R-:W5:Y:S04]  /*07f0*/  LDG.E R9, desc[UR12][R4.64+0x10] ;  /* 0x0000100c04097981 */ /* 0x000f68000c1e1900 */
[----:B------:R-:W5:Y:S04]  /*0800*/  LDG.E R10, desc[UR12][R4.64+0x14] ;  /* 0x0000140c040a7981 */ /* 0x000f68000c1e1900 */
[----:B------:R-:W5:Y:S04]  /*0810*/  LDG.E R12, desc[UR12][R4.64+0x18] ;  /* 0x0000180c040c7981 */ /* 0x000f68000c1e1900 */
[----:B------:R0:W5:Y:S01]  /*0820*/  LDG.E R13, desc[UR12][R4.64+0x1c] ;  /* 0x00001c0c040d7981 */ /* 0x000162000c1e1900 */
[----:B------:R-:W-:Y:S01]  /*0830*/  UIADD3 UR4, UPT, UPT, UR4, 0x8, URZ ;  /* 0x0000000804047890 */ /* 0x000fe2000fffe0ff */
[----:B--2---:R-:W-:-:S02]  /*0840*/  FSETP.GEU.AND P0, PT, R0, 1.0000000116860974231e-07, PT ;  /* 0x33d6bf950000780b */ /* 0x004fc40003f0e000 */
[----:B------:R-:W-:Y:S02]  /*0850*/  FMNMX.NAN R0, R0, 0.99999988079071044922, PT ;  /* 0x3f7ffffe00007809 */ /* 0x000fe40003820000 */
[C---:B---3--:R-:W-:Y:S02]  /*0860*/  FSETP.GEU.AND P1, PT, R2.reuse, 1.0000000116860974231e-07, PT ;  /* 0x33d6bf950200780b */ /* 0x048fe40003f2e000 */
[----:B------:R-:W-:Y:S02]  /*0870*/  FMNMX.NAN R2, R2, 0.99999988079071044922, PT ;  /* 0x3f7ffffe02027809 */ /* 0x000fe40003820000 */
[----:B------:R-:W-:Y:S02]  /*0880*/  FSEL R0, R0, 1.0000000116860974231e-07, P0 ;  /* 0x33d6bf9500007808 */ /* 0x000fe40000000000 */
[C---:B----4-:R-:W-:Y:S02]  /*0890*/  FSETP.GEU.AND P0, PT, R6.reuse, 1.0000000116860974231e-07, PT ;  /* 0x33d6bf950600780b */ /* 0x050fe40003f0e000 */
[----:B------:R-:W-:Y:S01]  /*08a0*/  FMNMX.NAN R6, R6, 0.99999988079071044922, PT ;  /* 0x3f7ffffe06067809 */ /* 0x000fe20003820000 */
[----:B------:R-:W-:Y:S01]  /*08b0*/  FADD R0, R3, R0 ;  /* 0x0000000003007221 */ /* 0x000fe20000000000 */
[----:B------:R-:W-:-:S02]  /*08c0*/  FSEL R7, R2, 1.0000000116860974231e-07, P1 ;  /* 0x33d6bf9502077808 */ /* 0x000fc40000800000 */
[C---:B-----5:R-:W-:Y:S02]  /*08d0*/  FSETP.GEU.AND P1, PT, R8.reuse, 1.0000000116860974231e-07, PT ;  /* 0x33d6bf950800780b */ /* 0x060fe40003f2e000 */
[----:B------:R-:W-:Y:S01]  /*08e0*/  FMNMX.NAN R8, R8, 0.99999988079071044922, PT ;  /* 0x3f7ffffe08087809 */ /* 0x000fe20003820000 */
[----:B------:R-:W-:Y:S01]  /*08f0*/  FADD R0, R0, R7 ;  /* 0x0000000700007221 */ /* 0x000fe20000000000 */
[----:B------:R-:W-:Y:S02]  /*0900*/  FSEL R3, R6, 1.0000000116860974231e-07, P0 ;  /* 0x33d6bf9506037808 */ /* 0x000fe40000000000 */
[C---:B------:R-:W-:Y:S02]  /*0910*/  FSETP.GEU.AND P0, PT, R9.reuse, 1.0000000116860974231e-07, PT ;  /* 0x33d6bf950900780b */ /* 0x040fe40003f0e000 */
[----:B------:R-:W-:Y:S01]  /*0920*/  FMNMX.NAN R9, R9, 0.99999988079071044922, PT ;  /* 0x3f7ffffe09097809 */ /* 0x000fe20003820000 */
[----:B------:R-:W-:Y:S01]  /*0930*/  FADD R0, R0, R3 ;  /* 0x0000000300007221 */ /* 0x000fe20000000000 */
[----:B0-----:R-:W-:-:S02]  /*0940*/  FSEL R5, R8, 1.0000000116860974231e-07, P1 ;  /* 0x33d6bf9508057808 */ /* 0x001fc40000800000 */
[C---:B------:R-:W-:Y:S02]  /*0950*/  FSETP.GEU.AND P1, PT, R10.reuse, 1.0000000116860974231e-07, PT ;  /* 0x33d6bf950a00780b */ /* 0x040fe40003f2e000 */
[----:B------:R-:W-:Y:S01]  /*0960*/  FMNMX.NAN R10, R10, 0.99999988079071044922, PT ;  /* 0x3f7ffffe0a0a7809 */ /* 0x000fe20003820000 */
[----:B------:R-:W-:Y:S01]  /*0970*/  FADD R0, R0, R5 ;  /* 0x0000000500007221 */ /* 0x000fe20000000000 */
[----:B------:R-:W-:Y:S02]  /*0980*/  FSEL R9, R9, 1.0000000116860974231e-07, P0 ;  /* 0x33d6bf9509097808 */ /* 0x000fe40000000000 */
[C---:B------:R-:W-:Y:S02]  /*0990*/  FSETP.GEU.AND P0, PT, R12.reuse, 1.0000000116860974231e-07, PT ;  /* 0x33d6bf950c00780b */ /* 0x040fe40003f0e000 */
[----:B------:R-:W-:Y:S01]  /*09a0*/  FMNMX.NAN R12, R12, 0.99999988079071044922, PT ;  /* 0x3f7ffffe0c0c7809 */ /* 0x000fe20003820000 */
[----:B------:R-:W-:Y:S01]  /*09b0*/  FADD R0, R0, R9 ;  /* 0x0000000900007221 */ /* 0x000fe20000000000 */
[----:B------:R-:W-:-:S02]  /*09c0*/  FSEL R3, R10, 1.0000000116860974231e-07, P1 ;  /* 0x33d6bf950a037808 */ /* 0x000fc40000800000 */
[C---:B------:R-:W-:Y:S02]  /*09d0*/  FSETP.GEU.AND P1, PT, R13.reuse, 1.0000000116860974231e-07, PT ;  /* 0x33d6bf950d00780b */ /* 0x040fe40003f2e000 */
[----:B------:R-:W-:Y:S01]  /*09e0*/  FMNMX.NAN R13, R13, 0.99999988079071044922, PT ;  /* 0x3f7ffffe0d0d7809 */ /* 0x000fe20003820000 */
[----:B------:R-:W-:Y:S01]  /*09f0*/  FADD R0, R0, R3 ;  /* 0x0000000300007221 */ /* 0x000fe20000000000 */
[----:B------:R-:W-:Y:S02]  /*0a00*/  FSEL R5, R12, 1.0000000116860974231e-07, P0 ;  /* 0x33d6bf950c057808 */ /* 0x000fe40000000000 */
[----:B------:R-:W-:-:S03]  /*0a10*/  FSEL R13, R13, 1.0000000116860974231e-07, P1 ;  /* 0x33d6bf950d0d7808 */ /* 0x000fc60000800000 */
[----:B------:R-:W-:-:S04]  /*0a20*/  FADD R0, R0, R5 ;  /* 0x0000000500007221 */ /* 0x000fc80000000000 */
[----:B------:R-:W-:-:S07]  /*0a30*/  FADD R3, R0, R13 ;  /* 0x0000000d00037221 */ /* 0x000fce0000000000 */
.L_x_3:
[----:B------:R-:W-:Y:S05]  /*0a40*/  BRA.U !UP1, `(.L_x_0) ;  /* 0x0000000109a87547 */ /* 0x000fea000b800000 */
[----:B------:R-:W-:Y:S02]  /*0a50*/  UISETP.GE.U32.AND UP0, UPT, UR6, 0x4, UPT ;  /* 0x000000040600788c */ /* 0x000fe4000bf06070 */
[----:B------:R-:W-:-:S04]  /*0a60*/  ULOP3.LUT UR5, UR5, 0x3, URZ, 0xc0, !UPT ;  /* 0x0000000305057892 */ /* 0x000fc8000f8ec0ff */
[----:B------:R-:W-:-:S03]  /*0a70*/  UISETP.NE.AND UP1, UPT, UR5, URZ, UPT ;  /* 0x000000ff0500728c */ /* 0x000fc6000bf25270 */
[----:B------:R-:W-:Y:S08]  /*0a80*/  BRA.U !UP0, `(.L_x_4) ;  /* 0x0000000108607547 */ /* 0x000ff0000b800000 */
[----:B------:R-:W0:Y:S01]  /*0a90*/  LDC.64 R4, c[0x0][0x388] ;  /* 0x0000e200ff047b82 */ /* 0x000e220000000a00 */
[----:B------:R-:W-:-:S05]  /*0aa0*/  IADD3 R7, PT, PT, R11, UR4, RZ ;  /* 0x000000040b077c10 */ /* 0x000fca000fffe0ff */
[----:B0-----:R-:W-:-:S05]  /*0ab0*/  IMAD.WIDE R4, R7, 0x4, R4 ;  /* 0x0000000407047825 */ /* 0x001fca00078e0204 */
[----:B------:R-:W2:Y:S04]  /*0ac0*/  LDG.E R0, desc[UR12][R4.64] ;  /* 0x0000000c04007981 */ /* 0x000ea8000c1e1900 */
[----:B------:R-:W3:Y:S04]  /*0ad0*/  LDG.E R2, desc[UR12][R4.64+0x4] ;  /* 0x0000040c04027981 */ /* 0x000ee8000c1e1900 */
[----:B------:R-:W4:Y:S04]  /*0ae0*/  LDG.E R6, desc[UR12][R4.64+0x8] ;  /* 0x0000080c04067981 */ /* 0x000f28000c1e1900 */
[----:B------:R-:W5:Y:S01]  /*0af0*/  LDG.E R8, desc[UR12][R4.64+0xc] ;  /* 0x00000c0c04087981 */ /* 0x000f62000c1e1900 */
        /* <DEDUP_REMOVED lines=14> */
[----:B------:R-:W-:-:S03]  /*0be0*/  FSEL R8, R8, 1.0000000116860974231e-07, P1 ;  /* 0x33d6bf9508087808 */ /* 0x000fc60000800000 */
[----:B------:R-:W-:-:S04]  /*0bf0*/  FADD R3, R0, R3 ;  /* 0x0000000300037221 */ /* 0x000fc80000000000 */
[----:B------:R-:W-:-:S07]  /*0c00*/  FADD R3, R3, R8 ;  /* 0x0000000803037221 */ /* 0x000fce0000000000 */
.L_x_4:
[----:B------:R-:W-:Y:S05]  /*0c10*/  BRA.U !UP1, `(.L_x_0) ;  /* 0x0000000109347547 */ /* 0x000fea000b800000 */
[----:B------:R-:W0:Y:S01]  /*0c20*/  LDC.64 R6, c[0x0][0x388] ;  /* 0x0000e200ff067b82 */ /* 0x000e220000000a00 */
[----:B------:R-:W-:Y:S01]  /*0c30*/  VIADD R9, R11, UR4 ;  /* 0x000000040b097c36 */ /* 0x000fe20008000000 */
[----:B------:R-:W-:-:S12]  /*0c40*/  UIADD3 UR5, UPT, UPT, -UR5, URZ, URZ ;  /* 0x000000ff05057290 */ /* 0x000fd8000fffe1ff */
.L_x_5:
[----:B0-----:R-:W-:-:S06]  /*0c50*/  IMAD.WIDE R4, R9, 0x4, R6 ;  /* 0x0000000409047825 */ /* 0x001fcc00078e0206 */
[----:B------:R-:W2:Y:S01]  /*0c60*/  LDG.E R4, desc[UR12][R4.64] ;  /* 0x0000000c04047981 */ /* 0x000ea2000c1e1900 */
[----:B------:R-:W-:Y:S01]  /*0c70*/  UIADD3 UR5, UPT, UPT, UR5, 0x1, URZ ;  /* 0x0000000105057890 */ /* 0x000fe2000fffe0ff */
[----:B------:R-:W-:-:S03]  /*0c80*/  VIADD R9, R9, 0x1 ;  /* 0x0000000109097836 */ /* 0x000fc60000000000 */
[----:B------:R-:W-:Y:S01]  /*0c90*/  UISETP.NE.AND UP0, UPT, UR5, URZ, UPT ;  /* 0x000000ff0500728c */ /* 0x000fe2000bf05270 */
[C---:B--2---:R-:W-:Y:S02]  /*0ca0*/  FSETP.GEU.AND P0, PT, R4.reuse, 1.0000000116860974231e-07, PT ;  /* 0x33d6bf950400780b */ /* 0x044fe40003f0e000 */
[----:B------:R-:W-:-:S04]  /*0cb0*/  FMNMX.NAN R0, R4, 0.99999988079071044922, PT ;  /* 0x3f7ffffe04007809 */ /* 0x000fc80003820000 */
[----:B------:R-:W-:-:S05]  /*0cc0*/  FSEL R0, R0, 1.0000000116860974231e-07, P0 ;  /* 0x33d6bf9500007808 */ /* 0x000fca0000000000 */
[----:B------:R-:W-:Y:S01]  /*0cd0*/  FADD R3, R0, R3 ;  /* 0x0000000300037221 */ /* 0x000fe20000000000 */
[----:B------:R-:W-:Y:S06]  /*0ce0*/  BRA.U UP0, `(.L_x_5) ;  /* 0xfffffffd00d87547 */ /* 0x000fec000b83ffff */
.L_x_0:
[----:B------:R-:W0:Y:S02]  /*0cf0*/  LDC R0, c[0x0][0x398] ;  /* 0x0000e600ff007b82 */ /* 0x000e240000000800 */
[----:B0-----:R-:W-:-:S13]  /*0d00*/  ISETP.GE.AND P0, PT, R0, 0x1, PT ;  /* 0x000000010000780c */ /* 0x001fda0003f06270 */
[----:B------:R-:W-:Y:S05]  /*0d10*/  @!P0 EXIT ;  /* 0x000000000000894d */ /* 0x000fea0003800000 */
[C---:B------:R-:W-:Y:S02]  /*0d20*/  ISETP.GE.U32.AND P0, PT, R0.reuse, 0x4, PT ;  /* 0x000000040000780c */ /* 0x040fe40003f06070 */
[----:B------:R-:W-:Y:S02]  /*0d30*/  LOP3.LUT R20, R0, 0x3, RZ, 0xc0, !PT ;  /* 0x0000000300147812 */ /* 0x000fe400078ec0ff */
[----:B------:R-:W-:-:S09]  /*0d40*/  MOV R2, RZ ;  /* 0x000000ff00027202 */ /* 0x000fd20000000f00 */
[----:B------:R-:W-:Y:S05]  /*0d50*/  @!P0 BRA `(.L_x_6) ;  /* 0x0000000c00488947 */ /* 0x000fea0003800000 */
[----:B------:R-:W0:Y:S01]  /*0d60*/  LDCU.128 UR4, c[0x0][0x380] ;  /* 0x00007000ff0477ac */ /* 0x000e220008000c00 */
[----:B------:R-:W-:Y:S01]  /*0d70*/  LOP3.LUT R2, R0, 0x7ffffffc, RZ, 0xc0, !PT ;  /* 0x7ffffffc00027812 */ /* 0x000fe200078ec0ff */
[----:B------:R-:W-:Y:S01]  /*0d80*/  IMAD.MOV.U32 R14, RZ, RZ, R11 ;  /* 0x000000ffff0e7224 */ /* 0x000fe200078e000b */
[----:B------:R-:W1:Y:S03]  /*0d90*/  LDCU.64 UR10, c[0x0][0x390] ;  /* 0x00007200ff0a77ac */ /* 0x000e660008000a00 */
[----:B------:R-:W-:Y:S01]  /*0da0*/  IMAD.MOV R15, RZ, RZ, -R2 ;  /* 0x000000ffff0f7224 */ /* 0x000fe200078e0a02 */
[----:B0-----:R-:W-:Y:S02]  /*0db0*/  UIADD3 UR8, UP0, UPT, UR6, 0x8, URZ ;  /* 0x0000000806087890 */ /* 0x001fe4000ff1e0ff */
[----:B------:R-:W-:Y:S02]  /*0dc0*/  UIADD3 UR6, UP1, UPT, UR4, 0x8, URZ ;  /* 0x0000000804067890 */ /* 0x000fe4000ff3e0ff */
[----:B-1----:R-:W-:-:S02]  /*0dd0*/  UIADD3 UR4, UP2, UPT, UR10, 0x8, URZ ;  /* 0x000000080a047890 */ /* 0x002fc4000ff5e0ff */
[----:B------:R-:W-:Y:S02]  /*0de0*/  UIADD3.X UR9, UPT, UPT, URZ, UR7, URZ, UP0, !UPT ;  /* 0x00000007ff097290 */ /* 0x000fe400087fe4ff */
[----:B------:R-:W-:Y:S02]  /*0df0*/  UIADD3.X UR7, UPT, UPT, URZ, UR5, URZ, UP1, !UPT ;  /* 0x00000005ff077290 */ /* 0x000fe40008ffe4ff */
[----:B------:R-:W-:-:S12]  /*0e00*/  UIADD3.X UR5, UPT, UPT, URZ, UR11, URZ, UP2, !UPT ;  /* 0x0000000bff057290 */ /* 0x000fd800097fe4ff */
.L_x_15:
[----:B------:R-:W-:Y:S01]  /*0e10*/  MOV R8, UR8 ;  /* 0x0000000800087c02 */ /* 0x000fe20008000f00 */
[----:B------:R-:W-:-:S04]  /*0e20*/  IMAD.U32 R9, RZ, RZ, UR9 ;  /* 0x00000009ff097e24 */ /* 0x000fc8000f8e00ff */
[----:B------:R-:W-:-:S05]  /*0e30*/  IMAD.WIDE R8, R14, 0x4, R8 ;  /* 0x000000040e087825 */ /* 0x000fca00078e0208 */
[----:B------:R-:W2:Y:S01]  /*0e40*/  LDG.E R0, desc[UR12][R8.64+-0x8] ;  /* 0xfffff80c08007981 */ /* 0x000ea2000c1e1900 */
[----:B0-----:R-:W0:Y:S01]  /*0e50*/  MUFU.RCP R4, R3 ;  /* 0x0000000300047308 */ /* 0x001e220000001000 */
[----:B------:R-:W-:Y:S01]  /*0e60*/  MOV R7, UR7 ;  /* 0x0000000700077c02 */ /* 0x000fe20008000f00 */
[----:B------:R-:W-:Y:S01]  /*0e70*/  IMAD.U32 R6, RZ, RZ, UR6 ;  /* 0x00000006ff067e24 */ /* 0x000fe2000f8e00ff */
[----:B------:R-:W-:Y:S03]  /*0e80*/  BSSY.RECONVERGENT B0, `(.L_x_7) ;  /* 0x0000012000007945 */ /* 0x000fe60003800200 */
[----:B------:R-:W-:-:S04]  /*0e90*/  IMAD.WIDE R6, R14, 0x4, R6 ;  /* 0x000000040e067825 */ /* 0x000fc800078e0206 */
[----:B0-----:R-:W-:-:S04]  /*0ea0*/  FFMA R5, R4, -R3, 1 ;  /* 0x3f80000004057423 */ /* 0x001fc80000000803 */
[----:B------:R-:W-:Y:S01]  /*0eb0*/  FFMA R13, R4, R5, R4 ;  /* 0x00000005040d7223 */ /* 0x000fe20000000004 */
[----:B------:R-:W-:Y:S02]  /*0ec0*/  IMAD.U32 R4, RZ, RZ, UR4 ;  /* 0x00000004ff047e24 */ /* 0x000fe4000f8e00ff */
[----:B------:R-:W-:Y:S02]  /*0ed0*/  IMAD.U32 R5, RZ, RZ, UR5 ;  /* 0x00000005ff057e24 */ /* 0x000fe4000f8e00ff */
[----:B------:R-:W-:Y:S01]  /*0ee0*/  IMAD.WIDE R4, R14, 0x4, R4 ;  /* 0x000000040e047825 */ /* 0x000fe200078e0204 */
[C---:B--2---:R-:W-:Y:S02]  /*0ef0*/  FSETP.GEU.AND P0, PT, R0.reuse, 1.0000000116860974231e-07, PT ;  /* 0x33d6bf950000780b */ /* 0x044fe40003f0e000 */
[----:B------:R-:W-:-:S04]  /*0f00*/  FMNMX.NAN R0, R0, 0.99999988079071044922, PT ;  /* 0x3f7ffffe00007809 */ /* 0x000fc80003820000 */
[----:B------:R-:W-:-:S05]  /*0f10*/  FSEL R0, R0, 1.0000000116860974231e-07, P0 ;  /* 0x33d6bf9500007808 */ /* 0x000fca0000000000 */
[----:B------:R-:W-:Y:S01]  /*0f20*/  FFMA R10, R0, R13, RZ ;  /* 0x0000000d000a7223 */ /* 0x000fe200000000ff */
[----:B------:R-:W0:Y:S03]  /*0f30*/  FCHK P0, R0, R3 ;  /* 0x0000000300007302 */ /* 0x000e260000000000 */
[----:B------:R-:W-:-:S04]  /*0f40*/  FFMA R12, R10, -R3, R0 ;  /* 0x800000030a0c7223 */ /* 0x000fc80000000000 */
[----:B------:R-:W-:Y:S01]  /*0f50*/  FFMA R10, R13, R12, R10 ;  /* 0x0000000c0d0a7223 */ /* 0x000fe2000000000a */
[----:B0-----:R-:W-:Y:S06]  /*0f60*/  @!P0 BRA `(.L_x_8) ;  /* 0x00000000000c8947 */ /* 0x001fec0003800000 */
[----:B------:R-:W-:-:S07]  /*0f70*/  MOV R10, 0xf90 ;  /* 0x00000f90000a7802 */ /* 0x000fce0000000f00 */
[----:B------:R-:W-:Y:S05]  /*0f80*/  CALL.REL.NOINC `($__internal_0_$__cuda_sm3x_div_rn_noftz_f32_slowpath) ;  /* 0x0000001400507944 */ /* 0x000fea0003c00000 */
[----:B------:R-:W-:-:S07]  /*0f90*/  MOV R10, R0 ;  /* 0x00000000000a7202 */ /* 0x000fce0000000f00 */
.L_x_8:
[----:B------:R-:W-:Y:S05]  /*0fa0*/  BSYNC.RECONVERGENT B0 ;  /* 0x0000000000007941 */ /* 0x000fea0003800200 */
.L_x_7:
[----:B------:R-:W2:Y:S01]  /*0fb0*/  LDG.E R0, desc[UR12][R6.64+-0x8] ;  /* 0xfffff80c06007981 */ /* 0x000ea2000c1e1900 */
[----:B------:R-:W-:Y:S01]  /*0fc0*/  FSETP.GEU.AND P0, PT, R10, 1.175494350822287508e-38, PT ;  /* 0x008000000a00780b */ /* 0x000fe20003f0e000 */
[----:B------:R-:W-:-:S12]  /*0fd0*/  HFMA2 R17, -RZ, RZ, 1.5048828125, 33.21875 ;  /* 0x3e055027ff117431 */ /* 0x000fd800000001ff */
[----:B------:R-:W-:-:S04]  /*0fe0*/  @!P0 FMUL R10, R10, 8388608 ;  /* 0x4b0000000a0a8820 */ /* 0x000fc80000400000 */
[----:B------:R-:W-:-:S05]  /*0ff0*/  VIADD R12, R10, 0xc0d55555 ;  /* 0xc0d555550a0c7836 */ /* 0x000fca0000000000 */
[----:B------:R-:W-:-:S05]  /*1000*/  LOP3.LUT R13, R12, 0xff800000, RZ, 0xc0, !PT ;  /* 0xff8000000c0d7812 */ /* 0x000fca00078ec0ff */
[----:B------:R-:W-:Y:S01]  /*1010*/  IMAD.IADD R12, R10, 0x1, -R13 ;  /* 0x000000010a0c7824 */ /* 0x000fe200078e0a0d */
[----:B------:R-:W-:-:S03]  /*1020*/  I2FP.F32.S32 R13, R13 ;  /* 0x0000000d000d7245 */ /* 0x000fc60000201400 */
[----:B------:R-:W-:Y:S01]  /*1030*/  FADD R16, R12, -1 ;  /* 0xbf8000000c107421 */ /* 0x000fe20000000000 */
[----:B------:R-:W-:Y:S02]  /*1040*/  FSEL R12, RZ, -23, P0 ;  /* 0xc1b80000ff0c7808 */ /* 0x000fe40000000000 */
[----:B------:R-:W-:Y:S01]  /*1050*/  ISETP.GT.U32.AND P0, PT, R10, 0x7f7fffff, PT ;  /* 0x7f7fffff0a00780c */ /* 0x000fe20003f04070 */
[C---:B------:R-:W-:Y:S02]  /*1060*/  FFMA R17, R16.reuse, -R17, 0.14084610342979431152 ;  /* 0x3e1039f610117423 */ /* 0x040fe40000000811 */
[----:B------:R-:W-:Y:S01]  /*1070*/  FFMA R12, R13, 1.1920928955078125e-07, R12 ;  /* 0x340000000d0c7823 */ /* 0x000fe2000000000c */
[----:B------:R-:W-:Y:S02]  /*1080*/  IMAD.MOV.U32 R13, RZ, RZ, 0x7f800000 ;  /* 0x7f800000ff0d7424 */ /* 0x000fe400078e00ff */
[----:B------:R-:W-:-:S04]  /*1090*/  FFMA R17, R16, R17, -0.12148627638816833496 ;  /* 0xbdf8cdcc10117423 */ /* 0x000fc80000000011 */
[----:B------:R-:W-:-:S04]  /*10a0*/  FFMA R17, R16, R17, 0.13980610668659210205 ;  /* 0x3e0f295510117423 */ /* 0x000fc80000000011 */
[----:B------:R-:W-:-:S04]  /*10b0*/  FFMA R17, R16, R17, -0.16684235632419586182 ;  /* 0xbe2ad8b910117423 */ /* 0x000fc80000000011 */
[----:B------:R-:W-:-:S04]  /*10c0*/  FFMA R17, R16, R17, 0.20012299716472625732 ;  /* 0x3e4ced0b10117423 */ /* 0x000fc80000000011 */
[----:B------:R-:W-:-:S04]  /*10d0*/  FFMA R17, R16, R17, -0.24999669194221496582 ;  /* 0xbe7fff2210117423 */ /* 0x000fc80000000011 */
[----:B------:R-:W-:-:S04]  /*10e0*/  FFMA R17, R16, R17, 0.33333182334899902344 ;  /* 0x3eaaaa7810117423 */ /* 0x000fc80000000011 */
[----:B------:R-:W-:-:S04]  /*10f0*/  FFMA R17, R16, R17, -0.5 ;  /* 0xbf00000010117423 */ /* 0x000fc80000000011 */
[----:B------:R-:W-:-:S04]  /*1100*/  FMUL R17, R16, R17 ;  /* 0x0000001110117220 */ /* 0x000fc80000400000 */
[----:B------:R-:W-:-:S04]  /*1110*/  FFMA R17, R16, R17, R16 ;  /* 0x0000001110117223 */ /* 0x000fc80000000010 */
[----:B------:R-:W-:Y:S01]  /*1120*/  FFMA R12, R12, 0.69314718246459960938, R17 ;  /* 0x3f3172180c0c7823 */ /* 0x000fe20000000011 */
[C---:B------:R-:W-:Y:S01]  /*1130*/  @P0 FFMA R12, R10.reuse, R13, +INF ;  /* 0x7f8000000a0c0423 */ /* 0x040fe2000000000d */
[----:B------:R-:W-:-:S04]  /*1140*/  FSETP.NEU.AND P0, PT, R10, RZ, PT ;  /* 0x000000ff0a00720b */ /* 0x000fc80003f0d000 */
[----:B------:R-:W-:-:S05]  /*1150*/  FSEL R13, R12, -INF , P0 ;  /* 0xff8000000c0d7808 */ /* 0x000fca0000000000 */
[----:B--2---:R-:W-:-:S05]  /*1160*/  FMUL R13, R0, -R13 ;  /* 0x8000000d000d7220 */ /* 0x004fca0000400000 */
[----:B------:R0:W-:Y:S04]  /*1170*/  STG.E desc[UR12][R4.64+-0x8], R13 ;  /* 0xfffff80d04007986 */ /* 0x0001e8000c10190c */
[----:B------:R-:W2:Y:S01]  /*1180*/  LDG.E R0, desc[UR12][R8.64+-0x4] ;  /* 0xfffffc0c08007981 */ /* 0x000ea2000c1e1900 */
[----:B------:R-:W1:Y:S01]  /*1190*/  MUFU.RCP R10, R3 ;  /* 0x00000003000a7308 */ /* 0x000e620000001000 */
[----:B------:R-:W-:Y:S01]  /*11a0*/  BSSY.RECONVERGENT B0, `(.L_x_9) ;  /* 0x000000f000007945 */ /* 0x000fe20003800200 */
[----:B-1----:R-:W-:Y:S01]  /*11b0*/  FFMA R17, R10, -R3, 1 ;  /* 0x3f8000000a117423 */ /* 0x002fe20000000803 */
[C---:B--2---:R-:W-:Y:S02]  /*11c0*/  FSETP.GEU.AND P0, PT, R0.reuse, 1.0000000116860974231e-07, PT ;  /* 0x33d6bf950000780b */ /* 0x044fe40003f0e000 */
[----:B------:R-:W-:-:S04]  /*11d0*/  FMNMX.NAN R0, R0, 0.99999988079071044922, PT ;  /* 0x3f7ffffe00007809 */ /* 0x000fc80003820000 */
[----:B------:R-:W-:Y:S01]  /*11e0*/  FSEL R19, R0, 1.0000000116860974231e-07, P0 ;  /* 0x33d6bf9500137808 */ /* 0x000fe20000000000 */
[----:B------:R-:W-:-:S04]  /*11f0*/  FFMA R0, R10, R17, R10 ;  /* 0x000000110a007223 */ /* 0x000fc8000000000a */
[----:B------:R-:W-:Y:S01]  /*1200*/  FFMA R10, R0, R19, RZ ;  /* 0x00000013000a7223 */ /* 0x000fe200000000ff */
[----:B------:R-:W1:Y:S03]  /*1210*/  FCHK P0, R19, R3 ;  /* 0x0000000313007302 */ /* 0x000e660000000000 */
[----:B------:R-:W-:-:S04]  /*1220*/  FFMA R17, R10, -R3, R19 ;  /* 0x800000030a117223 */ /* 0x000fc80000000013 */
[----:B------:R-:W-:Y:S01]  /*1230*/  FFMA R10, R0, R17, R10 ;  /* 0x00000011000a7223 */ /* 0x000fe2000000000a */
[----:B01----:R-:W-:Y:S06]  /*1240*/  @!P0 BRA `(.L_x_10) ;  /* 0x0000000000108947 */ /* 0x003fec0003800000 */
[----:B------:R-:W-:Y:S01]  /*1250*/  IMAD.MOV.U32 R0, RZ, RZ, R19 ;  /* 0x000000ffff007224 */ /* 0x000fe200078e0013 */
[----:B------:R-:W-:-:S07]  /*1260*/  MOV R10, 0x1280 ;  /* 0x00001280000a7802 */ /* 0x000fce0000000f00 */
[----:B------:R-:W-:Y:S05]  /*1270*/  CALL.REL.NOINC `($__internal_0_$__cuda_sm3x_div_rn_noftz_f32_slowpath) ;  /* 0x0000001000947944 */ /* 0x000fea0003c00000 */
[----:B------:R-:W-:-:S07]  /*1280*/  MOV R10, R0 ;  /* 0x00000000000a7202 */ /* 0x000fce0000000f00 */
.L_x_10:
[----:B------:R-:W-:Y:S05]  /*1290*/  BSYNC.RECONVERGENT B0 ;  /* 0x0000000000007941 */ /* 0x000fea0003800200 */
.L_x_9:
        /* <DEDUP_REMOVED lines=46> */
.L_x_12:
[----:B------:R-:W-:Y:S05]  /*1580*/  BSYNC.RECONVERGENT B0 ;  /* 0x0000000000007941 */ /* 0x000fea0003800200 */
.L_x_11:
        /* <DEDUP_REMOVED lines=45> */
.L_x_14:
[----:B------:R-:W-:Y:S05]  /*1860*/  BSYNC.RECONVERGENT B0 ;  /* 0x0000000000007941 */ /* 0x000fea0003800200 */
.L_x_13:
[----:B------:R0:W2:Y:S01]  /*1870*/  LDG.E R6, desc[UR12][R6.64+0x4] ;  /* 0x0000040c06067981 */ /* 0x0000a2000c1e1900 */
[----:B------:R-:W-:Y:S01]  /*1880*/  FSETP.GEU.AND P0, PT, R0, 1.175494350822287508e-38, PT ;  /* 0x008000000000780b */ /* 0x000fe20003f0e000 */
[----:B------:R-:W-:Y:S01]  /*1890*/  IMAD.MOV.U32 R13, RZ, RZ, 0x3e055027 ;  /* 0x3e055027ff0d7424 */ /* 0x000fe200078e00ff */
[----:B------:R-:W-:Y:S01]  /*18a0*/  IADD3 R14, PT, PT, R14, 0x4, RZ ;  /* 0x000000040e0e7810 */ /* 0x000fe20007ffe0ff */
[----:B------:R-:W-:Y:S01]  /*18b0*/  VIADD R15, R15, 0x4 ;  /* 0x000000040f0f7836 */ /* 0x000fe20000000000 */
[----:B0-----:R-:W-:-:S09]  /*18c0*/  FSEL R7, RZ, -23, P0 ;  /* 0xc1b80000ff077808 */ /* 0x001fd20000000000 */
[----:B------:R-:W-:-:S05]  /*18d0*/  @!P0 FMUL R0, R0, 8388608 ;  /* 0x4b00000000008820 */ /* 0x000fca0000400000 */
[C---:B------:R-:W-:Y:S02]  /*18e0*/  IADD3 R8, PT, PT, R0.reuse, -0x3f2aaaab, RZ ;  /* 0xc0d5555500087810 */ /* 0x040fe40007ffe0ff */
[----:B------:R-:W-:Y:S02]  /*18f0*/  ISETP.GT.U32.AND P0, PT, R0, 0x7f7fffff, PT ;  /* 0x7f7fffff0000780c */ /* 0x000fe40003f04070 */
[----:B------:R-:W-:-:S05]  /*1900*/  LOP3.LUT R9, R8, 0xff800000, RZ, 0xc0, !PT ;  /* 0xff80000008097812 */ /* 0x000fca00078ec0ff */
[----:B------:R-:W-:-:S04]  /*1910*/  IMAD.IADD R8, R0, 0x1, -R9 ;  /* 0x0000000100087824 */ /* 0x000fc800078e0a09 */
[----:B------:R-:W-:Y:S01]  /*1920*/  FADD R10, R8, -1 ;  /* 0xbf800000080a7421 */ /* 0x000fe20000000000 */
[----:B------:R-:W-:Y:S02]  /*1930*/  I2FP.F32.S32 R8, R9 ;  /* 0x0000000900087245 */ /* 0x000fe40000201400 */
[----:B------:R-:W-:Y:S01]  /*1940*/  MOV R9, 0x7f800000 ;  /* 0x7f80000000097802 */ /* 0x000fe20000000f00 */
[----:B------:R-:W-:Y:S02]  /*1950*/  FFMA R13, R10, -R13, 0.14084610342979431152 ;  /* 0x3e1039f60a0d7423 */ /* 0x000fe4000000080d */
[----:B------:R-:W-:Y:S02]  /*1960*/  FFMA R7, R8, 1.1920928955078125e-07, R7 ;  /* 0x3400000008077823 */ /* 0x000fe40000000007 */
        /* <DEDUP_REMOVED lines=12> */
[----:B------:R-:W-:Y:S02]  /*1a30*/  FSEL R7, R7, -INF , P0 ;  /* 0xff80000007077808 */ /* 0x000fe40000000000 */
[----:B------:R-:W-:-:S03]  /*1a40*/  ISETP.NE.AND P0, PT, R15, RZ, PT ;  /* 0x000000ff0f00720c */ /* 0x000fc60003f05270 */
[----:B--2---:R-:W-:-:S05]  /*1a50*/  FMUL R7, R6, -R7 ;  /* 0x8000000706077220 */ /* 0x004fca0000400000 */
[----:B------:R0:W-:Y:S05]  /*1a60*/  STG.E desc[UR12][R4.64+0x4], R7 ;  /* 0x0000040704007986 */ /* 0x0001ea000c10190c */
[----:B------:R-:W-:Y:S05]  /*1a70*/  @P0 BRA `(.L_x_15) ;  /* 0xfffffff000e40947 */ /* 0x000fea000383ffff */
.L_x_6:
[----:B------:R-:W-:-:S13]  /*1a80*/  ISETP.NE.AND P0, PT, R20, RZ, PT ;  /* 0x000000ff1400720c */ /* 0x000fda0003f05270 */
[----:B------:R-:W-:Y:S05]  /*1a90*/  @!P0 EXIT ;  /* 0x000000000000894d */ /* 0x000fea0003800000 */
[----:B------:R-:W-:-:S13]  /*1aa0*/  ISETP.NE.AND P0, PT, R20, 0x1, PT ;  /* 0x000000011400780c */ /* 0x000fda0003f05270 */
[----:B------:R-:W-:Y:S05]  /*1ab0*/  @!P0 BRA `(.L_x_16) ;  /* 0x0000000400988947 */ /* 0x000fea0003800000 */
[----:B------:R-:W1:Y:S01]  /*1ac0*/  LDC.64 R8, c[0x0][0x388] ;  /* 0x0000e200ff087b82 */ /* 0x000e620000000a00 */
[----:B0-----:R-:W-:-:S04]  /*1ad0*/  IMAD.IADD R4, R11, 0x1, R2 ;  /* 0x000000010b047824 */ /* 0x001fc800078e0202 */
[----:B-1----:R-:W-:-:S05]  /*1ae0*/  IMAD.WIDE R8, R4, 0x4, R8 ;  /* 0x0000000404087825 */ /* 0x002fca00078e0208 */
[----:B------:R-:W2:Y:S01]  /*1af0*/  LDG.E R0, desc[UR12][R8.64] ;  /* 0x0000000c08007981 */ /* 0x000ea2000c1e1900 */
[----:B------:R-:W0:Y:S01]  /*1b00*/  MUFU.RCP R6, R3 ;  /* 0x0000000300067308 */ /* 0x000e220000001000 */
[----:B------:R-:W-:Y:S01]  /*1b10*/  BSSY.RECONVERGENT B0, `(.L_x_17) ;  /* 0x000000f000007945 */ /* 0x000fe20003800200 */
[----:B0-----:R-:W-:Y:S01]  /*1b20*/  FFMA R5, R6, -R3, 1 ;  /* 0x3f80000006057423 */ /* 0x001fe20000000803 */
[C---:B--2---:R-:W-:Y:S02]  /*1b30*/  FSETP.GEU.AND P0, PT, R0.reuse, 1.0000000116860974231e-07, PT ;  /* 0x33d6bf950000780b */ /* 0x044fe40003f0e000 */
[----:B------:R-:W-:-:S04]  /*1b40*/  FMNMX.NAN R0, R0, 0.99999988079071044922, PT ;  /* 0x3f7ffffe00007809 */ /* 0x000fc80003820000 */
[----:B------:R-:W-:Y:S01]  /*1b50*/  FSEL R10, R0, 1.0000000116860974231e-07, P0 ;  /* 0x33d6bf95000a7808 */ /* 0x000fe20000000000 */
[----:B------:R-:W-:-:S04]  /*1b60*/  FFMA R0, R6, R5, R6 ;  /* 0x0000000506007223 */ /* 0x000fc80000000006 */
[----:B------:R-:W-:Y:S01]  /*1b70*/  FFMA R5, R0, R10, RZ ;  /* 0x0000000a00057223 */ /* 0x000fe200000000ff */
[----:B------:R-:W0:Y:S03]  /*1b80*/  FCHK P0, R10, R3 ;  /* 0x000000030a007302 */ /* 0x000e260000000000 */
[----:B------:R-:W-:-:S04]  /*1b90*/  FFMA R6, R5, -R3, R10 ;  /* 0x8000000305067223 */ /* 0x000fc8000000000a */
[----:B------:R-:W-:Y:S01]  /*1ba0*/  FFMA R5, R0, R6, R5 ;  /* 0x0000000600057223 */ /* 0x000fe20000000005 */
[----:B0-----:R-:W-:Y:S06]  /*1bb0*/  @!P0 BRA `(.L_x_18) ;  /* 0x0000000000108947 */ /* 0x001fec0003800000 */
[----:B------:R-:W-:Y:S02]  /*1bc0*/  MOV R0, R10 ;  /* 0x0000000a00007202 */ /* 0x000fe40000000f00 */
[----:B------:R-:W-:-:S07]  /*1bd0*/  MOV R10, 0x1bf0 ;  /* 0x00001bf0000a7802 */ /* 0x000fce0000000f00 */
[----:B------:R-:W-:Y:S05]  /*1be0*/  CALL.REL.NOINC `($__internal_0_$__cuda_sm3x_div_rn_noftz_f32_slowpath) ;  /* 0x0000000800387944 */ /* 0x000fea0003c00000 */
[----:B------:R-:W-:-:S07]  /*1bf0*/  IMAD.MOV.U32 R5, RZ, RZ, R0 ;  /* 0x000000ffff057224 */ /* 0x000fce00078e0000 */
.L_x_18:
[----:B------:R-:W-:Y:S05]  /*1c00*/  BSYNC.RECONVERGENT B0 ;  /* 0x0000000000007941 */ /* 0x000fea0003800200 */
.L_x_17:
[----:B------:R-:W0:Y:S02]  /*1c10*/  LDC.64 R6, c[0x0][0x380] ;  /* 0x0000e000ff067b82 */ /* 0x000e240000000a00 */
[----:B0-----:R-:W-:-:S05]  /*1c20*/  IMAD.WIDE R6, R4, 0x4, R6 ;  /* 0x0000000404067825 */ /* 0x001fca00078e0206 */
[----:B------:R-:W2:Y:S01]  /*1c30*/  LDG.E R0, desc[UR12][R6.64] ;  /* 0x0000000c06007981 */ /* 0x000ea2000c1e1900 */
[----:B------:R-:W-:Y:S01]  /*1c40*/  FSETP.GEU.AND P0, PT, R5, 1.175494350822287508e-38, PT ;  /* 0x008000000500780b */ /* 0x000fe20003f0e000 */
[----:B------:R-:W-:-:S12]  /*1c50*/  HFMA2 R13, -RZ, RZ, 1.5048828125, 33.21875 ;  /* 0x3e055027ff0d7431 */ /* 0x000fd800000001ff */
[----:B------:R-:W-:-:S05]  /*1c60*/  @!P0 FMUL R5, R5, 8388608 ;  /* 0x4b00000005058820 */ /* 0x000fca0000400000 */
[----:B------:R-:W-:-:S04]  /*1c70*/  IADD3 R10, PT, PT, R5, -0x3f2aaaab, RZ ;  /* 0xc0d55555050a7810 */ /* 0x000fc80007ffe0ff */
[----:B------:R-:W-:-:S05]  /*1c80*/  LOP3.LUT R14, R10, 0xff800000, RZ, 0xc0, !PT ;  /* 0xff8000000a0e7812 */ /* 0x000fca00078ec0ff */
[----:B------:R-:W-:-:S04]  /*1c90*/  IMAD.IADD R10, R5, 0x1, -R14 ;  /* 0x00000001050a7824 */ /* 0x000fc800078e0a0e */
[----:B------:R-:W-:Y:S01]  /*1ca0*/  FADD R16, R10, -1 ;  /* 0xbf8000000a107421 */ /* 0x000fe20000000000 */
[----:B------:R-:W-:Y:S02]  /*1cb0*/  FSEL R10, RZ, -23, P0 ;  /* 0xc1b80000ff0a7808 */ /* 0x000fe40000000000 */
[----:B------:R-:W-:Y:S01]  /*1cc0*/  ISETP.GT.U32.AND P0, PT, R5, 0x7f7fffff, PT ;  /* 0x7f7fffff0500780c */ /* 0x000fe20003f04070 */
[----:B------:R-:W-:-:S04]  /*1cd0*/  FFMA R13, R16, -R13, 0.14084610342979431152 ;  /* 0x3e1039f6100d7423 */ /* 0x000fc8000000080d */
[----:B------:R-:W-:-:S04]  /*1ce0*/  FFMA R13, R16, R13, -0.12148627638816833496 ;  /* 0xbdf8cdcc100d7423 */ /* 0x000fc8000000000d */
[----:B------:R-:W-:-:S04]  /*1cf0*/  FFMA R13, R16, R13, 0.13980610668659210205 ;  /* 0x3e0f2955100d7423 */ /* 0x000fc8000000000d */
[----:B------:R-:W-:-:S04]  /*1d00*/  FFMA R13, R16, R13, -0.16684235632419586182 ;  /* 0xbe2ad8b9100d7423 */ /* 0x000fc8000000000d */
[----:B------:R-:W-:-:S04]  /*1d10*/  FFMA R13, R16, R13, 0.20012299716472625732 ;  /* 0x3e4ced0b100d7423 */ /* 0x000fc8000000000d */
[----:B------:R-:W-:-:S04]  /*1d20*/  FFMA R13, R16, R13, -0.24999669194221496582 ;  /* 0xbe7fff22100d7423 */ /* 0x000fc8000000000d */
[C---:B------:R-:W-:Y:S02]  /*1d30*/  FFMA R15, R16.reuse, R13, 0.33333182334899902344 ;  /* 0x3eaaaa78100f7423 */ /* 0x040fe4000000000d */
[----:B------:R-:W0:Y:S02]  /*1d40*/  LDC.64 R12, c[0x0][0x390] ;  /* 0x0000e400ff0c7b82 */ /* 0x000e240000000a00 */
[C---:B------:R-:W-:Y:S01]  /*1d50*/  FFMA R17, R16.reuse, R15, -0.5 ;  /* 0xbf00000010117423 */ /* 0x040fe2000000000f */
[----:B------:R-:W-:Y:S01]  /*1d60*/  I2FP.F32.S32 R15, R14 ;  /* 0x0000000e000f7245 */ /* 0x000fe20000201400 */
[----:B------:R-:W-:Y:S02]  /*1d70*/  IMAD.MOV.U32 R14, RZ, RZ, 0x7f800000 ;  /* 0x7f800000ff0e7424 */ /* 0x000fe400078e00ff */
[----:B------:R-:W-:Y:S02]  /*1d80*/  FMUL R17, R16, R17 ;  /* 0x0000001110117220 */ /* 0x000fe40000400000 */
[----:B------:R-:W-:-:S02]  /*1d90*/  FFMA R10, R15, 1.1920928955078125e-07, R10 ;  /* 0x340000000f0a7823 */ /* 0x000fc4000000000a */
[----:B------:R-:W-:-:S04]  /*1da0*/  FFMA R17, R16, R17, R16 ;  /* 0x0000001110117223 */ /* 0x000fc80000000010 */
[----:B------:R-:W-:Y:S01]  /*1db0*/  FFMA R10, R10, 0.69314718246459960938, R17 ;  /* 0x3f3172180a0a7823 */ /* 0x000fe20000000011 */
[C---:B------:R-:W-:Y:S01]  /*1dc0*/  @P0 FFMA R10, R5.reuse, R14, +INF ;  /* 0x7f800000050a0423 */ /* 0x040fe2000000000e */
[----:B------:R-:W-:-:S04]  /*1dd0*/  FSETP.NEU.AND P0, PT, R5, RZ, PT ;  /* 0x000000ff0500720b */ /* 0x000fc80003f0d000 */
[----:B------:R-:W-:Y:S01]  /*1de0*/  FSEL R15, R10, -INF , P0 ;  /* 0xff8000000a0f7808 */ /* 0x000fe20000000000 */
[----:B0-----:R-:W-:-:S04]  /*1df0*/  IMAD.WIDE R4, R4, 0x4, R12 ;  /* 0x0000000404047825 */ /* 0x001fc800078e020c */
        /* <DEDUP_REMOVED lines=15> */
[----:B------:R-:W-:Y:S02]  /*1ef0*/  MOV R0, R17 ;  /* 0x0000001100007202 */ /* 0x000fe40000000f00 */
[----:B------:R-:W-:-:S07]  /*1f00*/  MOV R10, 0x1f20 ;  /* 0x00001f20000a7802 */ /* 0x000fce0000000f00 */
[----:B------:R-:W-:Y:S05]  /*1f10*/  CALL.REL.NOINC `($__internal_0_$__cuda_sm3x_div_rn_noftz_f32_slowpath) ;  /* 0x00000004006c7944 */ /* 0x000fea0003c00000 */
.L_x_20:
[----:B------:R-:W-:Y:S05]  /*1f20*/  BSYNC.RECONVERGENT B0 ;  /* 0x0000000000007941 */ /* 0x000fea0003800200 */
.L_x_19:
[----:B------:R0:W2:Y:S01]  /*1f30*/  LDG.E R6, desc[UR12][R6.64+0x4] ;  /* 0x0000040c06067981 */ /* 0x0000a2000c1e1900 */
[----:B------:R-:W-:Y:S01]  /*1f40*/  IMAD.MOV.U32 R13, RZ, RZ, R0 ;  /* 0x000000ffff0d7224 */ /* 0x000fe200078e0000 */
[----:B------:R-:W-:Y:S02]  /*1f50*/  MOV R10, 0x3e055027 ;  /* 0x3e055027000a7802 */ /* 0x000fe40000000f00 */
[----:B------:R-:W-:Y:S02]  /*1f60*/  IADD3 R2, PT, PT, R2, 0x2, RZ ;  /* 0x0000000202027810 */ /* 0x000fe40007ffe0ff */
[----:B------:R-:W-:-:S13]  /*1f70*/  FSETP.GEU.AND P0, PT, R13, 1.175494350822287508e-38, PT ;  /* 0x008000000d00780b */ /* 0x000fda0003f0e000 */
[----:B------:R-:W-:-:S05]  /*1f80*/  @!P0 FMUL R13, R13, 8388608 ;  /* 0x4b0000000d0d8820 */ /* 0x000fca0000400000 */
[----:B------:R-:W-:-:S04]  /*1f90*/  IADD3 R0, PT, PT, R13, -0x3f2aaaab, RZ ;  /* 0xc0d555550d007810 */ /* 0x000fc80007ffe0ff */
[----:B------:R-:W-:-:S04]  /*1fa0*/  LOP3.LUT R8, R0, 0xff800000, RZ, 0xc0, !PT ;  /* 0xff80000000087812 */ /* 0x000fc800078ec0ff */
[----:B0-----:R-:W-:Y:S01]  /*1fb0*/  I2FP.F32.S32 R7, R8 ;  /* 0x0000000800077245 */ /* 0x001fe20000201400 */
[----:B------:R-:W-:Y:S02]  /*1fc0*/  IMAD.IADD R0, R13, 0x1, -R8 ;  /* 0x000000010d007824 */ /* 0x000fe400078e0a08 */
[----:B------:R-:W-:Y:S02]  /*1fd0*/  IMAD.MOV.U32 R8, RZ, RZ, 0x7f800000 ;  /* 0x7f800000ff087424 */ /* 0x000fe400078e00ff */
[----:B------:R-:W-:-:S04]  /*1fe0*/  FADD R9, R0, -1 ;  /* 0xbf80000000097421 */ /* 0x000fc80000000000 */
[----:B------:R-:W-:-:S04]  /*1ff0*/  FFMA R0, R9, -R10, 0.14084610342979431152 ;  /* 0x3e1039f609007423 */ /* 0x000fc8000000080a */
[----:B------:R-:W-:-:S04]  /*2000*/  FFMA R0, R9, R0, -0.12148627638816833496 ;  /* 0xbdf8cdcc09007423 */ /* 0x000fc80000000000 */
[----:B------:R-:W-:-:S04]  /*2010*/  FFMA R0, R9, R0, 0.13980610668659210205 ;  /* 0x3e0f295509007423 */ /* 0x000fc80000000000 */
[----:B------:R-:W-:-:S04]  /*2020*/  FFMA R0, R9, R0, -0.16684235632419586182 ;  /* 0xbe2ad8b909007423 */ /* 0x000fc80000000000 */
[----:B------:R-:W-:-:S04]  /*2030*/  FFMA R0, R9, R0, 0.20012299716472625732 ;  /* 0x3e4ced0b09007423 */ /* 0x000fc80000000000 */
[----:B------:R-:W-:-:S04]  /*2040*/  FFMA R0, R9, R0, -0.24999669194221496582 ;  /* 0xbe7fff2209007423 */ /* 0x000fc80000000000 */
[----:B------:R-:W-:-:S04]  /*2050*/  FFMA R0, R9, R0, 0.33333182334899902344 ;  /* 0x3eaaaa7809007423 */ /* 0x000fc80000000000 */
[----:B------:R-:W-:Y:S01]  /*2060*/  FFMA R10, R9, R0, -0.5 ;  /* 0xbf000000090a7423 */ /* 0x000fe20000000000 */
[----:B------:R-:W-:Y:S02]  /*2070*/  FSEL R0, RZ, -23, P0 ;  /* 0xc1b80000ff007808 */ /* 0x000fe40000000000 */
[----:B------:R-:W-:Y:S01]  /*2080*/  ISETP.GT.U32.AND P0, PT, R13, 0x7f7fffff, PT ;  /* 0x7f7fffff0d00780c */ /* 0x000fe20003f04070 */
[----:B------:R-:W-:Y:S02]  /*2090*/  FMUL R10, R9, R10 ;  /* 0x0000000a090a7220 */ /* 0x000fe40000400000 */
[----:B------:R-:W-:Y:S02]  /*20a0*/  FFMA R0, R7, 1.1920928955078125e-07, R0 ;  /* 0x3400000007007823 */ /* 0x000fe40000000000 */
[----:B------:R-:W-:-:S04]  /*20b0*/  FFMA R9, R9, R10, R9 ;  /* 0x0000000a09097223 */ /* 0x000fc80000000009 */
[----:B------:R-:W-:-:S04]  /*20c0*/  FFMA R0, R0, 0.69314718246459960938, R9 ;  /* 0x3f31721800007823 */ /* 0x000fc80000000009 */
[C---:B------:R-:W-:Y:S01]  /*20d0*/  @P0 FFMA R0, R13.reuse, R8, +INF ;  /* 0x7f8000000d000423 */ /* 0x040fe20000000008 */
[----:B------:R-:W-:-:S04]  /*20e0*/  FSETP.NEU.AND P0, PT, R13, RZ, PT ;  /* 0x000000ff0d00720b */ /* 0x000fc80003f0d000 */
[----:B------:R-:W-:-:S05]  /*20f0*/  FSEL R7, R0, -INF , P0 ;  /* 0xff80000000077808 */ /* 0x000fca0000000000 */
[----:B--2---:R-:W-:-:S05]  /*2100*/  FMUL R7, R6, -R7 ;  /* 0x8000000706077220 */ /* 0x004fca0000400000 */
[----:B------:R1:W-:Y:S02]  /*2110*/  STG.E desc[UR12][R4.64+0x4], R7 ;  /* 0x0000040704007986 */ /* 0x0003e4000c10190c */
.L_x_16:
[----:B------:R-:W2:Y:S02]  /*2120*/  LDC R0, c[0x0][0x398] ;  /* 0x0000e600ff007b82 */ /* 0x000ea40000000800 */
[----:B--2---:R-:W-:-:S04]  /*2130*/  LOP3.LUT R0, R0, 0x1, RZ, 0xc0, !PT ;  /* 0x0000000100007812 */ /* 0x004fc800078ec0ff */
[----:B------:R-:W-:-:S13]  /*2140*/  ISETP.NE.U32.AND P0, PT, R0, 0x1, PT ;  /* 0x000000010000780c */ /* 0x000fda0003f05070 */
[----:B------:R-:W-:Y:S05]  /*2150*/  @P0 EXIT ;  /* 0x000000000000094d */ /* 0x000fea0003800000 */
[----:B01----:R-:W0:Y:S01]  /*2160*/  LDC.64 R4, c[0x0][0x388] ;  /* 0x0000e200ff047b82 */ /* 0x003e220000000a00 */
[----:B------:R-:W-:-:S04]  /*2170*/  IMAD.IADD R2, R11, 0x1, R2 ;  /* 0x000000010b027824 */ /* 0x000fc800078e0202 */
[----:B0-----:R-:W-:-:S06]  /*2180*/  IMAD.WIDE R4, R2, 0x4, R4 ;  /* 0x0000000402047825 */ /* 0x001fcc00078e0204 */
        /* <DEDUP_REMOVED lines=16> */
.L_x_22:
[----:B------:R-:W-:Y:S05]  /*2290*/  BSYNC.RECONVERGENT B0 ;  /* 0x0000000000007941 */ /* 0x000fea0003800200 */
.L_x_21:
[----:B------:R-:W0:Y:S02]  /*22a0*/  LDC.64 R4, c[0x0][0x380] ;  /* 0x0000e000ff047b82 */ /* 0x000e240000000a00 */
[----:B0-----:R-:W-:-:S05]  /*22b0*/  IMAD.WIDE R4, R2, 0x4, R4 ;  /* 0x0000000402047825 */ /* 0x001fca00078e0204 */
[----:B------:R0:W2:Y:S01]  /*22c0*/  LDG.E R3, desc[UR12][R4.64] ;  /* 0x0000000c04037981 */ /* 0x0000a2000c1e1900 */
[----:B------:R-:W-:Y:S02]  /*22d0*/  IMAD.MOV.U32 R11, RZ, RZ, R0 ;  /* 0x000000ffff0b7224 */ /* 0x000fe400078e0000 */
[----:B------:R-:W-:-:S03]  /*22e0*/  HFMA2 R7, -RZ, RZ, 1.5048828125, 33.21875 ;  /* 0x3e055027ff077431 */ /* 0x000fc600000001ff */
[----:B------:R-:W-:Y:S01]  /*22f0*/  FSETP.GEU.AND P0, PT, R11, 1.175494350822287508e-38, PT ;  /* 0x008000000b00780b */ /* 0x000fe20003f0e000 */
[----:B0-----:R-:W0:-:S12]  /*2300*/  LDC.64 R4, c[0x0][0x390] ;  /* 0x0000e400ff047b82 */ /* 0x001e180000000a00 */
[----:B------:R-:W-:-:S05]  /*2310*/  @!P0 FMUL R11, R11, 8388608 ;  /* 0x4b0000000b0b8820 */ /* 0x000fca0000400000 */
[----:B------:R-:W-:-:S04]  /*2320*/  IADD3 R0, PT, PT, R11, -0x3f2aaaab, RZ ;  /* 0xc0d555550b007810 */ /* 0x000fc80007ffe0ff */
[----:B------:R-:W-:-:S05]  /*2330*/  LOP3.LUT R6, R0, 0xff800000, RZ, 0xc0, !PT ;  /* 0xff80000000067812 */ /* 0x000fca00078ec0ff */
[----:B------:R-:W-:Y:S02]  /*2340*/  IMAD.IADD R0, R11, 0x1, -R6 ;  /* 0x000000010b007824 */ /* 0x000fe400078e0a06 */
[----:B0-----:R-:W-:-:S04]  /*2350*/  IMAD.WIDE R4, R2, 0x4, R4 ;  /* 0x0000000402047825 */ /* 0x001fc800078e0204 */
        /* <DEDUP_REMOVED lines=9> */
[----:B------:R-:W-:-:S04]  /*23f0*/  FFMA R7, R8, R7, 0.33333182334899902344 ;  /* 0x3eaaaa7808077423 */ /* 0x000fc80000000007 */
[C---:B------:R-:W-:Y:S01]  /*2400*/  FFMA R9, R8.reuse, R7, -0.5 ;  /* 0xbf00000008097423 */ /* 0x040fe20000000007 */
[----:B------:R-:W-:Y:S01]  /*2410*/  I2FP.F32.S32 R7, R6 ;  /* 0x0000000600077245 */ /* 0x000fe20000201400 */
[----:B------:R-:W-:Y:S02]  /*2420*/  IMAD.MOV.U32 R6, RZ, RZ, 0x7f800000 ;  /* 0x7f800000ff067424 */ /* 0x000fe400078e00ff */
[C---:B------:R-:W-:Y:S02]  /*2430*/  FMUL R9, R8.reuse, R9 ;  /* 0x0000000908097220 */ /* 0x040fe40000400000 */
[----:B------:R-:W-:Y:S02]  /*2440*/  FFMA R0, R7, 1.1920928955078125e-07, R0 ;  /* 0x3400000007007823 */ /* 0x000fe40000000000 */
[----:B------:R-:W-:-:S04]  /*2450*/  FFMA R9, R8, R9, R8 ;  /* 0x0000000908097223 */ /* 0x000fc80000000008 */
[----:B------:R-:W-:Y:S01]  /*2460*/  FFMA R0, R0, 0.69314718246459960938, R9 ;  /* 0x3f31721800007823 */ /* 0x000fe20000000009 */
[C---:B------:R-:W-:Y:S01]  /*2470*/  @P0 FFMA R0, R11.reuse, R6, +INF ;  /* 0x7f8000000b000423 */ /* 0x040fe20000000006 */
[----:B------:R-:W-:-:S04]  /*2480*/  FSETP.NEU.AND P0, PT, R11, RZ, PT ;  /* 0x000000ff0b00720b */ /* 0x000fc80003f0d000 */
[----:B------:R-:W-:-:S05]  /*2490*/  FSEL R0, R0, -INF , P0 ;  /* 0xff80000000007808 */ /* 0x000fca0000000000 */
[----:B--2---:R-:W-:-:S05]  /*24a0*/  FMUL R3, R3, -R0 ;  /* 0x8000000003037220 */ /* 0x004fca0000400000 */
[----:B------:R-:W-:Y:S01]  /*24b0*/  STG.E desc[UR12][R4.64], R3 ;  /* 0x0000000304007986 */ /* 0x000fe2000c10190c */
[----:B------:R-:W-:Y:S05]  /*24c0*/  EXIT ;  /* 0x000000000000794d */ /* 0x000fea0003800000 */
        .weak           $__internal_0_$__cuda_sm3x_div_rn_noftz_f32_slowpath
        .type           $__internal_0_$__cuda_sm3x_div_rn_noftz_f32_slowpath,@function
        .size           $__internal_0_$__cuda_sm3x_div_rn_noftz_f32_slowpath,(.L_x_144 - $__internal_0_$__cuda_sm3x_div_rn_noftz_f32_slowpath)
$__internal_0_$__cuda_sm3x_div_rn_noftz_f32_slowpath:
[----:B------:R-:W-:Y:S01]  /*24d0*/  SHF.R.U32.HI R12, RZ, 0x17, R3 ;  /* 0x00000017ff0c7819 */ /* 0x000fe20000011603 */
[----:B------:R-:W-:Y:S01]  /*24e0*/  BSSY.RECONVERGENT B1, `(.L_x_23) ;  /* 0x0000065000017945 */ /* 0x000fe20003800200 */
[----:B------:R-:W-:Y:S02]  /*24f0*/  SHF.R.U32.HI R19, RZ, 0x17, R0 ;  /* 0x00000017ff137819 */ /* 0x000fe40000011600 */
[----:B------:R-:W-:Y:S02]  /*2500*/  LOP3.LUT R12, R12, 0xff, RZ, 0xc0, !PT ;  /* 0x000000ff0c0c7812 */ /* 0x000fe400078ec0ff */
[----:B------:R-:W-:Y:S02]  /*2510*/  LOP3.LUT R19, R19, 0xff, RZ, 0xc0, !PT ;  /* 0x000000ff13137812 */ /* 0x000fe400078ec0ff */
[----:B------:R-:W-:Y:S02]  /*2520*/  IADD3 R16, PT, PT, R12, -0x1, RZ ;  /* 0xffffffff0c107810 */ /* 0x000fe40007ffe0ff */
[----:B------:R-:W-:Y:S01]  /*2530*/  MOV R17, R3 ;  /* 0x0000000300117202 */ /* 0x000fe20000000f00 */
[----:B------:R-:W-:Y:S01]  /*2540*/  VIADD R13, R19, 0xffffffff ;  /* 0xffffffff130d7836 */ /* 0x000fe20000000000 */
[----:B------:R-:W-:-:S04]  /*2550*/  ISETP.GT.U32.AND P0, PT, R16, 0xfd, PT ;  /* 0x000000fd1000780c */ /* 0x000fc80003f04070 */
[----:B------:R-:W-:-:S13]  /*2560*/  ISETP.GT.U32.OR P0, PT, R13, 0xfd, P0 ;  /* 0x000000fd0d00780c */ /* 0x000fda0000704470 */
[----:B------:R-:W-:Y:S01]  /*2570*/  @!P0 IMAD.MOV.U32 R13, RZ, RZ, RZ ;  /* 0x000000ffff0d8224 */ /* 0x000fe200078e00ff */
[----:B------:R-:W-:Y:S06]  /*2580*/  @!P0 BRA `(.L_x_24) ;  /* 0x0000000000648947 */ /* 0x000fec0003800000 */
[----:B------:R-:W-:Y:S02]  /*2590*/  FSETP.GTU.FTZ.AND P0, PT, |R0|, +INF , PT ;  /* 0x7f8000000000780b */ /* 0x000fe40003f1c200 */
[----:B------:R-:W-:-:S04]  /*25a0*/  FSETP.GTU.FTZ.AND P1, PT, |R3|, +INF , PT ;  /* 0x7f8000000300780b */ /* 0x000fc80003f3c200 */
[----:B------:R-:W-:-:S13]  /*25b0*/  PLOP3.LUT P0, PT, P0, P1, PT, 0xf8, 0x8f ;  /* 0x00000000008f781c */ /* 0x000fda0000703f70 */
[----:B------:R-:W-:Y:S05]  /*25c0*/  @P0 BRA `(.L_x_25) ;  /* 0x0000000400540947 */ /* 0x000fea0003800000 */
[----:B------:R-:W-:-:S13]  /*25d0*/  LOP3.LUT P0, RZ, R17, 0x7fffffff, R0, 0xc8, !PT ;  /* 0x7fffffff11ff7812 */ /* 0x000fda000780c800 */
[----:B------:R-:W-:Y:S05]  /*25e0*/  @!P0 BRA `(.L_x_26) ;  /* 0x0000000400448947 */ /* 0x000fea0003800000 */
[C---:B------:R-:W-:Y:S02]  /*25f0*/  FSETP.NEU.FTZ.AND P2, PT, |R0|.reuse, +INF , PT ;  /* 0x7f8000000000780b */ /* 0x040fe40003f5d200 */
[----:B------:R-:W-:Y:S02]  /*2600*/  FSETP.NEU.FTZ.AND P1, PT, |R3|, +INF , PT ;  /* 0x7f8000000300780b */ /* 0x000fe40003f3d200 */
[----:B------:R-:W-:-:S11]  /*2610*/  FSETP.NEU.FTZ.AND P0, PT, |R0|, +INF , PT ;  /* 0x7f8000000000780b */ /* 0x000fd60003f1d200 */
[----:B------:R-:W-:Y:S05]  /*2620*/  @!P1 BRA !P2, `(.L_x_26) ;  /* 0x0000000400349947 */ /* 0x000fea0005000000 */
[----:B------:R-:W-:-:S04]  /*2630*/  LOP3.LUT P2, RZ, R0, 0x7fffffff, RZ, 0xc0, !PT ;  /* 0x7fffffff00ff7812 */ /* 0x000fc8000784c0ff */
[----:B------:R-:W-:-:S13]  /*2640*/  PLOP3.LUT P1, PT, P1, P2, PT, 0x2f, 0xf2 ;  /* 0x0000000000f2781c */ /* 0x000fda0000f24577 */
[----:B------:R-:W-:Y:S05]  /*2650*/  @P1 BRA `(.L_x_27) ;  /* 0x0000000400201947 */ /* 0x000fea0003800000 */
[----:B------:R-:W-:-:S04]  /*2660*/  LOP3.LUT P1, RZ, R17, 0x7fffffff, RZ, 0xc0, !PT ;  /* 0x7fffffff11ff7812 */ /* 0x000fc8000782c0ff */
[----:B------:R-:W-:-:S13]  /*2670*/  PLOP3.LUT P0, PT, P0, P1, PT, 0x2f, 0xf2 ;  /* 0x0000000000f2781c */ /* 0x000fda0000702577 */
[----:B------:R-:W-:Y:S05]  /*2680*/  @P0 BRA `(.L_x_28) ;  /* 0x0000000400080947 */ /* 0x000fea0003800000 */
[----:B------:R-:W-:-:S04]  /*2690*/  IADD3 R13, PT, PT, R19, -0x1, RZ ;  /* 0xffffffff130d7810 */ /* 0x000fc80007ffe0ff */
[----:B------:R-:W-:Y:S01]  /*26a0*/  ISETP.GE.AND P0, PT, R13, RZ, PT ;  /* 0x000000ff0d00720c */ /* 0x000fe20003f06270 */
[----:B------:R-:W-:-:S05]  /*26b0*/  VIADD R13, R12, 0xffffffff ;  /* 0xffffffff0c0d7836 */ /* 0x000fca0000000000 */
[----:B------:R-:W-:-:S07]  /*26c0*/  ISETP.GE.AND P1, PT, R13, RZ, PT ;  /* 0x000000ff0d00720c */ /* 0x000fce0003f26270 */
[----:B------:R-:W-:Y:S01]  /*26d0*/  @P0 MOV R13, RZ ;  /* 0x000000ff000d0202 */ /* 0x000fe20000000f00 */
[----:B------:R-:W-:Y:S02]  /*26e0*/  @!P0 IMAD.MOV.U32 R13, RZ, RZ, -0x40 ;  /* 0xffffffc0ff0d8424 */ /* 0x000fe400078e00ff */
[----:B------:R-:W-:-:S03]  /*26f0*/  @!P0 FFMA R0, R0, 1.84467440737095516160e+19, RZ ;  /* 0x5f80000000008823 */ /* 0x000fc600000000ff */
[----:B------:R-:W-:Y:S01]  /*2700*/  @!P1 FFMA R17, R3, 1.84467440737095516160e+19, RZ ;  /* 0x5f80000003119823 */ /* 0x000fe200000000ff */
[----:B------:R-:W-:-:S07]  /*2710*/  @!P1 IADD3 R13, PT, PT, R13, 0x40, RZ ;  /* 0x000000400d0d9810 */ /* 0x000fce0007ffe0ff */
.L_x_24:
[----:B------:R-:W-:Y:S01]  /*2720*/  LEA R16, R12, 0xc0800000, 0x17 ;  /* 0xc08000000c107811 */ /* 0x000fe200078eb8ff */
[----:B------:R-:W-:Y:S01]  /*2730*/  BSSY.RECONVERGENT B2, `(.L_x_29) ;  /* 0x0000036000027945 */ /* 0x000fe20003800200 */
[----:B------:R-:W-:-:S03]  /*2740*/  IADD3 R19, PT, PT, R19, -0x7f, RZ ;  /* 0xffffff8113137810 */ /* 0x000fc60007ffe0ff */
[----:B------:R-:W-:Y:S02]  /*2750*/  IMAD.IADD R22, R17, 0x1, -R16 ;  /* 0x0000000111167824 */ /* 0x000fe400078e0a10 */
[C---:B------:R-:W-:Y:S02]  /*2760*/  IMAD R0, R19.reuse, -0x800000, R0 ;  /* 0xff80000013007824 */ /* 0x040fe400078e0200 */
[----:B------:R0:W1:Y:S01]  /*2770*/  MUFU.RCP R16, R22 ;  /* 0x0000001600107308 */ /* 0x0000620000001000 */
[----:B------:R-:W-:Y:S01]  /*2780*/  FADD.FTZ R21, -R22, -RZ ;  /* 0x800000ff16157221 */ /* 0x000fe20000010100 */
[----:B0-----:R-:W-:-:S05]  /*2790*/  IADD3 R22, PT, PT, R19, 0x7f, -R12 ;  /* 0x0000007f13167810 */ /* 0x001fca0007ffe80c */
[----:B------:R-:W-:Y:S02]  /*27a0*/  IMAD.IADD R13, R22, 0x1, R13 ;  /* 0x00000001160d7824 */ /* 0x000fe400078e020d */
[----:B-1----:R-:W-:-:S04]  /*27b0*/  FFMA R17, R16, R21, 1 ;  /* 0x3f80000010117423 */ /* 0x002fc80000000015 */
[----:B------:R-:W-:-:S04]  /*27c0*/  FFMA R16, R16, R17, R16 ;  /* 0x0000001110107223 */ /* 0x000fc80000000010 */
[----:B------:R-:W-:-:S04]  /*27d0*/  FFMA R17, R0, R16, RZ ;  /* 0x0000001000117223 */ /* 0x000fc800000000ff */
[----:B------:R-:W-:-:S04]  /*27e0*/  FFMA R18, R21, R17, R0 ;  /* 0x0000001115127223 */ /* 0x000fc80000000000 */
[----:B------:R-:W-:-:S04]  /*27f0*/  FFMA R17, R16, R18, R17 ;  /* 0x0000001210117223 */ /* 0x000fc80000000011 */
[----:B------:R-:W-:-:S04]  /*2800*/  FFMA R0, R21, R17, R0 ;  /* 0x0000001115007223 */ /* 0x000fc80000000000 */
[----:B------:R-:W-:-:S05]  /*2810*/  FFMA R18, R16, R0, R17 ;  /* 0x0000000010127223 */ /* 0x000fca0000000011 */
[----:B------:R-:W-:-:S04]  /*2820*/  SHF.R.U32.HI R12, RZ, 0x17, R18 ;  /* 0x00000017ff0c7819 */ /* 0x000fc80000011612 */
[----:B------:R-:W-:-:S04]  /*2830*/  LOP3.LUT R12, R12, 0xff, RZ, 0xc0, !PT ;  /* 0x000000ff0c0c7812 */ /* 0x000fc800078ec0ff */
[----:B------:R-:W-:-:S05]  /*2840*/  IADD3 R12, PT, PT, R12, R13, RZ ;  /* 0x0000000d0c0c7210 */ /* 0x000fca0007ffe0ff */
[----:B------:R-:W-:-:S05]  /*2850*/  VIADD R19, R12, 0xffffffff ;  /* 0xffffffff0c137836 */ /* 0x000fca0000000000 */
[----:B------:R-:W-:-:S13]  /*2860*/  ISETP.GE.U32.AND P0, PT, R19, 0xfe, PT ;  /* 0x000000fe1300780c */ /* 0x000fda0003f06070 */
[----:B------:R-:W-:Y:S05]  /*2870*/  @!P0 BRA `(.L_x_30) ;  /* 0x0000000000808947 */ /* 0x000fea0003800000 */
[----:B------:R-:W-:-:S13]  /*2880*/  ISETP.GT.AND P0, PT, R12, 0xfe, PT ;  /* 0x000000fe0c00780c */ /* 0x000fda0003f04270 */
[----:B------:R-:W-:Y:S05]  /*2890*/  @P0 BRA `(.L_x_31) ;  /* 0x00000000006c0947 */ /* 0x000fea0003800000 */
[----:B------:R-:W-:-:S13]  /*28a0*/  ISETP.GE.AND P0, PT, R12, 0x1, PT ;  /* 0x000000010c00780c */ /* 0x000fda0003f06270 */
[----:B------:R-:W-:Y:S05]  /*28b0*/  @P0 BRA `(.L_x_32) ;  /* 0x0000000000740947 */ /* 0x000fea0003800000 */
[----:B------:R-:W-:Y:S02]  /*28c0*/  ISETP.GE.AND P0, PT, R12, -0x18, PT ;  /* 0xffffffe80c00780c */ /* 0x000fe40003f06270 */
[----:B------:R-:W-:-:S11]  /*28d0*/  LOP3.LUT R18, R18, 0x80000000, RZ, 0xc0, !PT ;  /* 0x8000000012127812 */ /* 0x000fd600078ec0ff */
[----:B------:R-:W-:Y:S05]  /*28e0*/  @!P0 BRA `(.L_x_32) ;  /* 0x0000000000688947 */ /* 0x000fea0003800000 */
[CCC-:B------:R-:W-:Y:S01]  /*28f0*/  FFMA.RZ R19, R16.reuse, R0.reuse, R17.reuse ;  /* 0x0000000010137223 */ /* 0x1c0fe2000000c011 */
[CCC-:B------:R-:W-:Y:S01]  /*2900*/  FFMA.RP R13, R16.reuse, R0.reuse, R17.reuse ;  /* 0x00000000100d7223 */ /* 0x1c0fe20000008011 */
[----:B------:R-:W-:Y:S01]  /*2910*/  FFMA.RM R0, R16, R0, R17 ;  /* 0x0000000010007223 */ /* 0x000fe20000004011 */
[C---:B------:R-:W-:Y:S02]  /*2920*/  IADD3 R16, PT, PT, R12.reuse, 0x20, RZ ;  /* 0x000000200c107810 */ /* 0x040fe40007ffe0ff */
[----:B------:R-:W-:Y:S02]  /*2930*/  LOP3.LUT R19, R19, 0x7fffff, RZ, 0xc0, !PT ;  /* 0x007fffff13137812 */ /* 0x000fe400078ec0ff */
[C---:B------:R-:W-:Y:S02]  /*2940*/  ISETP.NE.AND P2, PT, R12.reuse, RZ, PT ;  /* 0x000000ff0c00720c */ /* 0x040fe40003f45270 */
[----:B------:R-:W-:Y:S02]  /*2950*/  LOP3.LUT R19, R19, 0x800000, RZ, 0xfc, !PT ;  /* 0x0080000013137812 */ /* 0x000fe400078efcff */
[----:B------:R-:W-:Y:S01]  /*2960*/  ISETP.NE.AND P1, PT, R12, RZ, PT ;  /* 0x000000ff0c00720c */ /* 0x000fe20003f25270 */
[----:B------:R-:W-:Y:S01]  /*2970*/  IMAD.MOV R12, RZ, RZ, -R12 ;  /* 0x000000ffff0c7224 */ /* 0x000fe200078e0a0c */
[----:B------:R-:W-:-:S02]  /*2980*/  SHF.L.U32 R16, R19, R16, RZ ;  /* 0x0000001013107219 */ /* 0x000fc400000006ff */
[----:B------:R-:W-:Y:S02]  /*2990*/  FSETP.NEU.FTZ.AND P0, PT, R13, R0, PT ;  /* 0x000000000d00720b */ /* 0x000fe40003f1d000 */
[----:B------:R-:W-:Y:S02]  /*29a0*/  SEL R0, R12, RZ, P2 ;  /* 0x000000ff0c007207 */ /* 0x000fe40001000000 */
[----:B------:R-:W-:Y:S02]  /*29b0*/  ISETP.NE.AND P1, PT, R16, RZ, P1 ;  /* 0x000000ff1000720c */ /* 0x000fe40000f25270 */
[----:B------:R-:W-:Y:S02]  /*29c0*/  SHF.R.U32.HI R0, RZ, R0, R19 ;  /* 0x00000000ff007219 */ /* 0x000fe40000011613 */
[----:B------:R-:W-:Y:S02]  /*29d0*/  PLOP3.LUT P0, PT, P0, P1, PT, 0xf8, 0x8f ;  /* 0x00000000008f781c */ /* 0x000fe40000703f70 */
[----:B------:R-:W-:-:S02]  /*29e0*/  SHF.R.U32.HI R13, RZ, 0x1, R0 ;  /* 0x00000001ff0d7819 */ /* 0x000fc40000011600 */
[----:B------:R-:W-:-:S04]  /*29f0*/  SEL R12, RZ, 0x1, !P0 ;  /* 0x00000001ff0c7807 */ /* 0x000fc80004000000 */
[----:B------:R-:W-:-:S04]  /*2a00*/  LOP3.LUT R17, R12, 0x1, R13, 0xf8, !PT ;  /* 0x000000010c117812 */ /* 0x000fc800078ef80d */
[----:B------:R-:W-:-:S04]  /*2a10*/  LOP3.LUT R0, R17, R0, RZ, 0xc0, !PT ;  /* 0x0000000011007212 */ /* 0x000fc800078ec0ff */
[----:B------:R-:W-:-:S04]  /*2a20*/  IADD3 R13, PT, PT, R13, R0, RZ ;  /* 0x000000000d0d7210 */ /* 0x000fc80007ffe0ff */
[----:B------:R-:W-:Y:S01]  /*2a30*/  LOP3.LUT R18, R13, R18, RZ, 0xfc, !PT ;  /* 0x000000120d127212 */ /* 0x000fe200078efcff */
[----:B------:R-:W-:Y:S06]  /*2a40*/  BRA `(.L_x_32) ;  /* 0x0000000000107947 */ /* 0x000fec0003800000 */
.L_x_31:
[----:B------:R-:W-:-:S04]  /*2a50*/  LOP3.LUT R18, R18, 0x80000000, RZ, 0xc0, !PT ;  /* 0x8000000012127812 */ /* 0x000fc800078ec0ff */
[----:B------:R-:W-:Y:S01]  /*2a60*/  LOP3.LUT R18, R18, 0x7f800000, RZ, 0xfc, !PT ;  /* 0x7f80000012127812 */ /* 0x000fe200078efcff */
[----:B------:R-:W-:Y:S06]  /*2a70*/  BRA `(.L_x_32) ;  /* 0x0000000000047947 */ /* 0x000fec0003800000 */
.L_x_30:
[----:B------:R-:W-:-:S07]  /*2a80*/  IMAD R18, R13, 0x800000, R18 ;  /* 0x008000000d127824 */ /* 0x000fce00078e0212 */
.L_x_32:
[----:B------:R-:W-:Y:S05]  /*2a90*/  BSYNC.RECONVERGENT B2 ;  /* 0x0000000000027941 */ /* 0x000fea0003800200 */
.L_x_29:
[----:B------:R-:W-:Y:S05]  /*2aa0*/  BRA `(.L_x_33) ;  /* 0x0000000000207947 */ /* 0x000fea0003800000 */
.L_x_28:
[----:B------:R-:W-:-:S04]  /*2ab0*/  LOP3.LUT R0, R17, 0x80000000, R0, 0x48, !PT ;  /* 0x8000000011007812 */ /* 0x000fc800078e4800 */
[----:B------:R-:W-:Y:S01]  /*2ac0*/  LOP3.LUT R18, R0, 0x7f800000, RZ, 0xfc, !PT ;  /* 0x7f80000000127812 */ /* 0x000fe200078efcff */
[----:B------:R-:W-:Y:S06]  /*2ad0*/  BRA `(.L_x_33) ;  /* 0x0000000000147947 */ /* 0x000fec0003800000 */
.L_x_27:
[----:B------:R-:W-:Y:S01]  /*2ae0*/  LOP3.LUT R18, R17, 0x80000000, R0, 0x48, !PT ;  /* 0x8000000011127812 */ /* 0x000fe200078e4800 */
[----:B------:R-:W-:Y:S06]  /*2af0*/  BRA `(.L_x_33) ;  /* 0x00000000000c7947 */ /* 0x000fec0003800000 */
.L_x_26:
[----:B------:R-:W0:Y:S01]  /*2b00*/  MUFU.RSQ R18, -QNAN ;  /* 0xffc0000000127908 */ /* 0x000e220000001400 */
[----:B------:R-:W-:Y:S05]  /*2b10*/  BRA `(.L_x_33) ;  /* 0x0000000000047947 */ /* 0x000fea0003800000 */
.L_x_25:
[----:B------:R-:W-:-:S07]  /*2b20*/  FADD.FTZ R18, R0, R3 ;  /* 0x0000000300127221 */ /* 0x000fce0000010000 */
.L_x_33:
[----:B------:R-:W-:Y:S05]  /*2b30*/  BSYNC.RECONVERGENT B1 ;  /* 0x0000000000017941 */ /* 0x000fea0003800200 */
.L_x_23:
[----:B------:R-:W-:Y:S02]  /*2b40*/  HFMA2 R13, -RZ, RZ, 0, 0 ;  /* 0x00000000ff0d7431 */ /* 0x000fe400000001ff */
[----:B------:R-:W-:Y:S01]  /*2b50*/  IMAD.MOV.U32 R12, RZ, RZ, R10 ;  /* 0x000000ffff0c7224 */ /* 0x000fe200078e000a */
[----:B0-----:R-:W-:-:S03]  /*2b60*/  MOV R0, R18 ;  /* 0x0000001200007202 */ /* 0x001fc60000000f00 */
[----:B------:R-:W-:Y:S05]  /*2b70*/  RET.REL.NODEC R12 `(_Z12softmax_lossPfS_S_ii) ;  /* 0xffffffd40c207950 */ /* 0x000fea0003c3ffff */
.L_x_34:
[----:B------:R-:W-:-:S00]  /*2b80*/  BRA `(.L_x_34) ;  /* 0xfffffffc00fc7947 */ /* 0x000fc0000383ffff */
[----:B------:R-:W-:-:S00]  /*2b90*/  NOP ;  /* 0x0000000000007918 */ /* 0x000fc00000000000 */
        /* <DEDUP_REMOVED lines=14> */
.L_x_144:


//--------------------- .text._Z7softmaxPfS_ii    --------------------------
	.section	.text._Z7softmaxPfS_ii,"ax",@progbits
	.align	128
        .global         _Z7softmaxPfS_ii
        .type           _Z7softmaxPfS_ii,@function
        .size           _Z7softmaxPfS_ii,(.L_x_145 - _Z7softmaxPfS_ii)
        .other          _Z7softmaxPfS_ii,@"STO_CUDA_ENTRY STV_DEFAULT"
_Z7softmaxPfS_ii:
.text._Z7softmaxPfS_ii:
        /* <DEDUP_REMOVED lines=8> */
[----:B------:R-:W0:Y:S01]  /*0080*/  LDC.64 R4, c[0x0][0x380] ;  /* 0x0000e000ff047b82 */ /* 0x000e220000000a00 */
[----:B------:R-:W1:Y:S01]  /*0090*/  LDCU UR5, c[0x0][0x390] ;  /* 0x00007200ff0577ac */ /* 0x000e620008000800 */
[----:B------:R-:W2:Y:S01]  /*00a0*/  LDCU.64 UR10, c[0x0][0x358] ;  /* 0x00006b00ff0a77ac */ /* 0x000ea20008000a00 */
[----:B-1----:R-:W-:-:S04]  /*00b0*/  IMAD R2, R2, UR5, RZ ;  /* 0x0000000502027c24 */ /* 0x002fc8000f8e02ff */
[----:B0-----:R-:W-:-:S05]  /*00c0*/  IMAD.WIDE R4, R2, 0x4, R4 ;  /* 0x0000000402047825 */ /* 0x001fca00078e0204 */
[----:B--2---:R0:W5:Y:S01]  /*00d0*/  LDG.E R0, desc[UR10][R4.64] ;  /* 0x0000000a04007981 */ /* 0x004162000c1e1900 */
[----:B------:R-:W-:-:S09]  /*00e0*/  UISETP.GE.AND UP0, UPT, UR5, 0x2, UPT ;  /* 0x000000020500788c */ /* 0x000fd2000bf06270 */
[----:B0-----:R-:W-:Y:S05]  /*00f0*/  BRA.U !UP0, `(.L_x_35) ;  /* 0x0000000508fc7547 */ /* 0x001fea000b800000 */
[----:B------:R-:W-:Y:S01]  /*0100*/  UIADD3 UR4, UPT, UPT, UR5, -0x1, URZ ;  /* 0xffffffff05047890 */ /* 0x000fe2000fffe0ff */
[----:B------:R-:W-:Y:S01]  /*0110*/  HFMA2 R3, -RZ, RZ, 0, 5.9604644775390625e-08 ;  /* 0x00000001ff037431 */ /* 0x000fe200000001ff */
[----:B------:R-:W-:Y:S02]  /*0120*/  UIADD3 UR5, UPT, UPT, UR5, -0x2, URZ ;  /* 0xfffffffe05057890 */ /* 0x000fe4000fffe0ff */
[----:B------:R-:W-:Y:S02]  /*0130*/  ULOP3.LUT UR6, UR4, 0xf, URZ, 0xc0, !UPT ;  /* 0x0000000f04067892 */ /* 0x000fe4000f8ec0ff */
[----:B------:R-:W-:-:S09]  /*0140*/  UISETP.GE.U32.AND UP0, UPT, UR5, 0xf, UPT ;  /* 0x0000000f0500788c */ /* 0x000fd2000bf06070 */
[----:B------:R-:W-:Y:S05]  /*0150*/  BRA.U !UP0, `(.L_x_36) ;  /* 0x0000000108f07547 */ /* 0x000fea000b800000 */
[----:B------:R-:W-:Y:S01]  /*0160*/  IADD3 R6, P0, PT, R4, 0x20, RZ ;  /* 0x0000002004067810 */ /* 0x000fe20007f1e0ff */
[----:B------:R-:W-:Y:S01]  /*0170*/  ULOP3.LUT UR5, UR4, 0xfffffff0, URZ, 0xc0, !UPT ;  /* 0xfffffff004057892 */ /* 0x000fe2000f8ec0ff */
[----:B------:R-:W-:Y:S02]  /*0180*/  MOV R3, RZ ;  /* 0x000000ff00037202 */ /* 0x000fe40000000f00 */
[----:B------:R-:W-:Y:S01]  /*0190*/  IADD3.X R7, PT, PT, RZ, R5, RZ, P0, !PT ;  /* 0x00000005ff077210 */ /* 0x000fe200007fe4ff */
[----:B------:R-:W-:-:S12]  /*01a0*/  UIADD3 UR5, UPT, UPT, -UR5, URZ, URZ ;  /* 0x000000ff05057290 */ /* 0x000fd8000fffe1ff */
.L_x_37:
[----:B------:R-:W2:Y:S04]  /*01b0*/  LDG.E R17, desc[UR10][R6.64+-0x1c] ;  /* 0xffffe40a06117981 */ /* 0x000ea8000c1e1900 */
[----:B------:R-:W3:Y:S04]  /*01c0*/  LDG.E R19, desc[UR10][R6.64+-0x18] ;  /* 0xffffe80a06137981 */ /* 0x000ee8000c1e1900 */
[----:B------:R-:W4:Y:S04]  /*01d0*/  LDG.E R21, desc[UR10][R6.64+-0x14] ;  /* 0xffffec0a06157981 */ /* 0x000f28000c1e1900 */
        /* <DEDUP_REMOVED lines=12> */
[----:B------:R0:W4:Y:S01]  /*02a0*/  LDG.E R8, desc[UR10][R6.64+0x20] ;  /* 0x0000200a06087981 */ /* 0x000122000c1e1900 */
[----:B------:R-:W-:Y:S01]  /*02b0*/  UIADD3 UR5, UPT, UPT, UR5, 0x10, URZ ;  /* 0x0000001005057890 */ /* 0x000fe2000fffe0ff */
[----:B------:R-:W-:-:S03]  /*02c0*/  IADD3 R3, PT, PT, R3, 0x10, RZ ;  /* 0x0000001003037810 */ /* 0x000fc60007ffe0ff */
[----:B------:R-:W-:Y:S01]  /*02d0*/  UISETP.NE.AND UP0, UPT, UR5, URZ, UPT ;  /* 0x000000ff0500728c */ /* 0x000fe2000bf05270 */
[----:B0-----:R-:W-:-:S04]  /*02e0*/  IADD3 R6, P1, PT, R6, 0x40, RZ ;  /* 0x0000004006067810 */ /* 0x001fc80007f3e0ff */
[----:B------:R-:W-:Y:S02]  /*02f0*/  IADD3.X R7, PT, PT, RZ, R7, RZ, P1, !PT ;  /* 0x00000007ff077210 */ /* 0x000fe40000ffe4ff */
[----:B--2--5:R-:W-:-:S04]  /*0300*/  FSETP.GT.AND P0, PT, R17, R0, PT ;  /* 0x000000001100720b */ /* 0x024fc80003f04000 */
[----:B------:R-:W-:-:S04]  /*0310*/  FSEL R0, R17, R0, P0 ;  /* 0x0000000011007208 */ /* 0x000fc80000000000 */
[----:B---3--:R-:W-:-:S04]  /*0320*/  FSETP.GT.AND P0, PT, R19, R0, PT ;  /* 0x000000001300720b */ /* 0x008fc80003f04000 */
[----:B------:R-:W-:-:S04]  /*0330*/  FSEL R0, R19, R0, P0 ;  /* 0x0000000013007208 */ /* 0x000fc80000000000 */
[----:B----4-:R-:W-:-:S04]  /*0340*/  FSETP.GT.AND P0, PT, R21, R0, PT ;  /* 0x000000001500720b */ /* 0x010fc80003f04000 */
[----:B------:R-:W-:-:S04]  /*0350*/  FSEL R0, R21, R0, P0 ;  /* 0x0000000015007208 */ /* 0x000fc80000000000 */
[----:B------:R-:W-:-:S04]  /*0360*/  FSETP.GT.AND P0, PT, R23, R0, PT ;  /* 0x000000001700720b */ /* 0x000fc80003f04000 */
        /* <DEDUP_REMOVED lines=24> */
[----:B------:R-:W-:Y:S01]  /*04f0*/  FSEL R0, R8, R9, P0 ;  /* 0x0000000908007208 */ /* 0x000fe20000000000 */
[----:B------:R-:W-:Y:S08]  /*0500*/  BRA.U UP0, `(.L_x_37) ;  /* 0xfffffffd00287547 */ /* 0x000ff0000b83ffff */
[----:B------:R-:W-:-:S07]  /*0510*/  IADD3 R3, PT, PT, R3, 0x1, RZ ;  /* 0x0000000103037810 */ /* 0x000fce0007ffe0ff */
.L_x_36:
[----:B------:R-:W-:-:S09]  /*0520*/  UISETP.NE.AND UP0, UPT, UR6, URZ, UPT ;  /* 0x000000ff0600728c */ /* 0x000fd2000bf05270 */
[----:B------:R-:W-:Y:S05]  /*0530*/  BRA.U !UP0, `(.L_x_35) ;  /* 0x0000000108ec7547 */ /* 0x000fea000b800000 */
[----:B------:R-:W-:Y:S02]  /*0540*/  UISETP.GE.U32.AND UP0, UPT, UR6, 0x8, UPT ;  /* 0x000000080600788c */ /* 0x000fe4000bf06070 */
[----:B------:R-:W-:-:S04]  /*0550*/  ULOP3.LUT UR5, UR4, 0x7, URZ, 0xc0, !UPT ;  /* 0x0000000704057892 */ /* 0x000fc8000f8ec0ff */
[----:B------:R-:W-:-:S03]  /*0560*/  UISETP.NE.AND UP1, UPT, UR5, URZ, UPT ;  /* 0x000000ff0500728c */ /* 0x000fc6000bf25270 */
[----:B------:R-:W-:Y:S08]  /*0570*/  BRA.U !UP0, `(.L_x_38) ;  /* 0x0000000108687547 */ /* 0x000ff0000b800000 */
[----:B------:R-:W-:-:S05]  /*0580*/  IMAD.WIDE R6, R3, 0x4, R4 ;  /* 0x0000000403067825 */ /* 0x000fca00078e0204 */
[----:B------:R-:W2:Y:S04]  /*0590*/  LDG.E R9, desc[UR10][R6.64] ;  /* 0x0000000a06097981 */ /* 0x000ea8000c1e1900 */
[----:B------:R-:W3:Y:S04]  /*05a0*/  LDG.E R11, desc[UR10][R6.64+0x4] ;  /* 0x0000040a060b7981 */ /* 0x000ee8000c1e1900 */
[----:B------:R-:W4:Y:S04]  /*05b0*/  LDG.E R13, desc[UR10][R6.64+0x8] ;  /* 0x0000080a060d7981 */ /* 0x000f28000c1e1900 */
[----:B------:R-:W4:Y:S04]  /*05c0*/  LDG.E R15, desc[UR10][R6.64+0xc] ;  /* 0x00000c0a060f7981 */ /* 0x000f28000c1e1900 */
[----:B------:R-:W4:Y:S04]  /*05d0*/  LDG.E R17, desc[UR10][R6.64+0x10] ;  /* 0x0000100a06117981 */ /* 0x000f28000c1e1900 */
[----:B------:R-:W4:Y:S04]  /*05e0*/  LDG.E R19, desc[UR10][R6.64+0x14] ;  /* 0x0000140a06137981 */ /* 0x000f28000c1e1900 */
[----:B------:R-:W4:Y:S04]  /*05f0*/  LDG.E R21, desc[UR10][R6.64+0x18] ;  /* 0x0000180a06157981 */ /* 0x000f28000c1e1900 */
[----:B------:R-:W4:Y:S01]  /*0600*/  LDG.E R23, desc[UR10][R6.64+0x1c] ;  /* 0x00001c0a06177981 */ /* 0x000f22000c1e1900 */
[----:B------:R-:W-:-:S02]  /*0610*/  IADD3 R3, PT, PT, R3, 0x8, RZ ;  /* 0x0000000803037810 */ /* 0x000fc40007ffe0ff */
        /* <DEDUP_REMOVED lines=15> */
[----:B------:R-:W-:-:S09]  /*0710*/  FSEL R0, R23, R0, P0 ;  /* 0x0000000017007208 */ /* 0x000fd20000000000 */
.L_x_38:
        /* <DEDUP_REMOVED lines=18> */
[----:B------:R-:W-:-:S09]  /*0840*/  FSEL R0, R15, R0, P0 ;  /* 0x000000000f007208 */ /* 0x000fd20000000000 */
.L_x_39:
[----:B------:R-:W-:Y:S05]  /*0850*/  BRA.U !UP1, `(.L_x_35) ;  /* 0x0000000109247547 */ /* 0x000fea000b800000 */
[----:B------:R-:W-:-:S12]  /*0860*/  UIADD3 UR4, UPT, UPT, -UR4, URZ, URZ ;  /* 0x000000ff04047290 */ /* 0x000fd8000fffe1ff */
.L_x_40:
[----:B------:R-:W-:-:S06]  /*0870*/  IMAD.WIDE R6, R3, 0x4, R4 ;  /* 0x0000000403067825 */ /* 0x000fcc00078e0204 */
[----:B------:R-:W2:Y:S01]  /*0880*/  LDG.E R7, desc[UR10][R6.64] ;  /* 0x0000000a06077981 */ /* 0x000ea2000c1e1900 */
[----:B------:R-:W-:Y:S01]  /*0890*/  UIADD3 UR4, UPT, UPT, UR4, 0x1, URZ ;  /* 0x0000000104047890 */ /* 0x000fe2000fffe0ff */
[----:B------:R-:W-:-:S03]  /*08a0*/  IADD3 R3, PT, PT, R3, 0x1, RZ ;  /* 0x0000000103037810 */ /* 0x000fc60007ffe0ff */
[----:B------:R-:W-:Y:S01]  /*08b0*/  UISETP.NE.AND UP0, UPT, UR4, URZ, UPT ;  /* 0x000000ff0400728c */ /* 0x000fe2000bf05270 */
[----:B--2--5:R-:W-:-:S04]  /*08c0*/  FSETP.GT.AND P0, PT, R7, R0, PT ;  /* 0x000000000700720b */ /* 0x024fc80003f04000 */
[----:B------:R-:W-:-:S04]  /*08d0*/  FSEL R0, R7, R0, P0 ;  /* 0x0000000007007208 */ /* 0x000fc80000000000 */
[----:B------:R-:W-:Y:S05]  /*08e0*/  BRA.U UP0, `(.L_x_40) ;  /* 0xfffffffd00e07547 */ /* 0x000fea000b83ffff */
.L_x_35:
[----:B------:R-:W0:Y:S01]  /*08f0*/  LDCU UR4, c[0x0][0x390] ;  /* 0x00007200ff0477ac */ /* 0x000e220008000800 */
[----:B------:R-:W-:Y:S01]  /*0900*/  MOV R3, RZ ;  /* 0x000000ff00037202 */ /* 0x000fe20000000f00 */
[----:B0-----:R-:W-:-:S09]  /*0910*/  UISETP.GE.AND UP0, UPT, UR4, 0x1, UPT ;  /* 0x000000010400788c */ /* 0x001fd2000bf06270 */
[----:B------:R-:W-:Y:S05]  /*0920*/  BRA.U !UP0, `(.L_x_41) ;  /* 0x0000000d08bc7547 */ /* 0x000fea000b800000 */
[----:B------:R-:W-:Y:S01]  /*0930*/  UISETP.GE.U32.AND UP1, UPT, UR4, 0x8, UPT ;  /* 0x000000080400788c */ /* 0x000fe2000bf26070 */
[----:B------:R-:W-:Y:S01]  /*0940*/  HFMA2 R3, -RZ, RZ, 0, 0 ;  /* 0x00000000ff037431 */ /* 0x000fe200000001ff */
[----:B------:R-:W-:Y:S01]  /*0950*/  ULOP3.LUT UR8, UR4, 0x7, URZ, 0xc0, !UPT ;  /* 0x0000000704087892 */ /* 0x000fe2000f8ec0ff */
[----:B------:R-:W-:-:S03]  /*0960*/  MOV R11, RZ ;  /* 0x000000ff000b7202 */ /* 0x000fc60000000f00 */
[----:B------:R-:W-:-:S03]  /*0970*/  UISETP.NE.AND UP0, UPT, UR8, URZ, UPT ;  /* 0x000000ff0800728c */ /* 0x000fc6000bf05270 */
[----:B------:R-:W-:Y:S08]  /*0980*/  BRA.U !UP1, `(.L_x_42) ;  /* 0x0000000509d47547 */ /* 0x000ff0000b800000 */
[----:B------:R-:W0:Y:S01]  /*0990*/  LDCU.64 UR6, c[0x0][0x388] ;  /* 0x00007100ff0677ac */ /* 0x000e220008000a00 */
[----:B------:R-:W-:Y:S02]  /*09a0*/  IADD3 R6, P0, PT, R4, 0x10, RZ ;  /* 0x0000001004067810 */ /* 0x000fe40007f1e0ff */
[----:B------:R-:W-:Y:S01]  /*09b0*/  MOV R3, RZ ;  /* 0x000000ff00037202 */ /* 0x000fe20000000f00 */
[----:B------:R-:W-:Y:S01]  /*09c0*/  ULOP3.LUT UR4, UR4, 0x7ffffff8, URZ, 0xc0, !UPT ;  /* 0x7ffffff804047892 */ /* 0x000fe2000f8ec0ff */
[----:B------:R-:W-:Y:S02]  /*09d0*/  MOV R10, R2 ;  /* 0x00000002000a7202 */ /* 0x000fe40000000f00 */
[----:B------:R-:W-:Y:S01]  /*09e0*/  IADD3.X R7, PT, PT, RZ, R5, RZ, P0, !PT ;  /* 0x00000005ff077210 */ /* 0x000fe200007fe4ff */
[----:B------:R-:W-:Y:S02]  /*09f0*/  UIADD3 UR9, UPT, UPT, -UR4, URZ, URZ ;  /* 0x000000ff04097290 */ /* 0x000fe4000fffe1ff */
[----:B------:R-:W-:Y:S01]  /*0a00*/  MOV R11, UR4 ;  /* 0x00000004000b7c02 */ /* 0x000fe20008000f00 */
[----:B0-----:R-:W-:-:S04]  /*0a10*/  UIADD3 UR5, UP1, UPT, UR6, 0x10, URZ ;  /* 0x0000001006057890 */ /* 0x001fc8000ff3e0ff */
[----:B------:R-:W-:-:S12]  /*0a20*/  UIADD3.X UR6, UPT, UPT, URZ, UR7, URZ, UP1, !UPT ;  /* 0x00000007ff067290 */ /* 0x000fd80008ffe4ff */
.L_x_43:
[----:B-1----:R-:W2:Y:S01]  /*0a30*/  LDG.E R9, desc[UR10][R6.64+-0x10] ;  /* 0xfffff00a06097981 */ /* 0x002ea2000c1e1900 */
[----:B------:R-:W-:Y:S01]  /*0a40*/  HFMA2 R12, -RZ, RZ, 0.96630859375, -0.0022525787353515625 ;  /* 0x3bbb989dff0c7431 */ /* 0x000fe200000001ff */
[----:B------:R-:W-:Y:S01]  /*0a50*/  MOV R13, 0x437c0000 ;  /* 0x437c0000000d7802 */ /* 0x000fe20000000f00 */
[----:B--2--5:R-:W-:-:S04]  /*0a60*/  FADD R9, R9, -R0 ;  /* 0x8000000009097221 */ /* 0x024fc80000000000 */
[----:B------:R-:W-:-:S04]  /*0a70*/  FFMA.SAT R8, R9, R12, 0.5 ;  /* 0x3f00000009087423 */ /* 0x000fc8000000200c */
[----:B------:R-:W-:-:S04]  /*0a80*/  FFMA.RM R14, R8, R13, 12582913 ;  /* 0x4b400001080e7423 */ /* 0x000fc8000000400d */
[C---:B------:R-:W-:Y:S01]  /*0a90*/  FADD R8, R14.reuse, -12583039 ;  /* 0xcb40007f0e087421 */ /* 0x040fe20000000000 */
[----:B------:R-:W-:-:S03]  /*0aa0*/  SHF.L.U32 R14, R14, 0x17, RZ ;  /* 0x000000170e0e7819 */ /* 0x000fc600000006ff */
[----:B------:R-:W-:-:S04]  /*0ab0*/  FFMA R8, R9, 1.4426950216293334961, -R8 ;  /* 0x3fb8aa3b09087823 */ /* 0x000fc80000000808 */
[----:B------:R-:W-:Y:S01]  /*0ac0*/  FFMA R15, R9, 1.925963033500011079e-08, R8 ;  /* 0x32a57060090f7823 */ /* 0x000fe20000000008 */
[----:B------:R-:W-:Y:S02]  /*0ad0*/  MOV R8, UR5 ;  /* 0x0000000500087c02 */ /* 0x000fe40008000f00 */
[----:B------:R-:W-:-:S03]  /*0ae0*/  MOV R9, UR6 ;  /* 0x0000000600097c02 */ /* 0x000fc60008000f00 */
[----:B------:R-:W0:Y:S01]  /*0af0*/  MUFU.EX2 R15, R15 ;  /* 0x0000000f000f7308 */ /* 0x000e220000000800 */
[----:B------:R-:W-:-:S04]  /*0b00*/  IMAD.WIDE R8, R10, 0x4, R8 ;  /* 0x000000040a087825 */ /* 0x000fc800078e0208 */
[----:B0-----:R-:W-:-:S05]  /*0b10*/  FMUL R14, R14, R15 ;  /* 0x0000000f0e0e7220 */ /* 0x001fca0000400000 */
[----:B------:R0:W-:Y:S04]  /*0b20*/  STG.E desc[UR10][R8.64+-0x10], R14 ;  /* 0xfffff00e08007986 */ /* 0x0001e8000c10190a */
[----:B------:R-:W2:Y:S02]  /*0b30*/  LDG.E R17, desc[UR10][R6.64+-0xc] ;  /* 0xfffff40a06117981 */ /* 0x000ea4000c1e1900 */
[----:B--2---:R-:W-:-:S04]  /*0b40*/  FADD R17, R17, -R0 ;  /* 0x8000000011117221 */ /* 0x004fc80000000000 */
[----:B------:R-:W-:-:S04]  /*0b50*/  FFMA.SAT R16, R17, R12, 0.5 ;  /* 0x3f00000011107423 */ /* 0x000fc8000000200c */
[----:B------:R-:W-:-:S04]  /*0b60*/  FFMA.RM R16, R16, R13, 12582913 ;  /* 0x4b40000110107423 */ /* 0x000fc8000000400d */
[C---:B------:R-:W-:Y:S01]  /*0b70*/  FADD R18, R16.reuse, -12583039 ;  /* 0xcb40007f10127421 */ /* 0x040fe20000000000 */
[----:B------:R-:W-:-:S03]  /*0b80*/  SHF.L.U32 R15, R16, 0x17, RZ ;  /* 0x00000017100f7819 */ /* 0x000fc600000006ff */
[----:B------:R-:W-:-:S04]  /*0b90*/  FFMA R18, R17, 1.4426950216293334961, -R18 ;  /* 0x3fb8aa3b11127823 */ /* 0x000fc80000000812 */
[----:B------:R-:W-:-:S06]  /*0ba0*/  FFMA R18, R17, 1.925963033500011079e-08, R18 ;  /* 0x32a5706011127823 */ /* 0x000fcc0000000012 */
[----:B------:R-:W1:Y:S02]  /*0bb0*/  MUFU.EX2 R18, R18 ;  /* 0x0000001200127308 */ /* 0x000e640000000800 */
[----:B-1----:R-:W-:-:S05]  /*0bc0*/  FMUL R15, R15, R18 ;  /* 0x000000120f0f7220 */ /* 0x002fca0000400000 */
[----:B------:R1:W-:Y:S04]  /*0bd0*/  STG.E desc[UR10][R8.64+-0xc], R15 ;  /* 0xfffff40f08007986 */ /* 0x0003e8000c10190a */
[----:B------:R-:W2:Y:S02]  /*0be0*/  LDG.E R17, desc[UR10][R6.64+-0x8] ;  /* 0xfffff80a06117981 */ /* 0x000ea4000c1e1900 */
[----:B--2---:R-:W-:-:S04]  /*0bf0*/  FADD R17, R17, -R0 ;  /* 0x8000000011117221 */ /* 0x004fc80000000000 */
[----:B------:R-:W-:-:S04]  /*0c00*/  FFMA.SAT R16, R17, R12, 0.5 ;  /* 0x3f00000011107423 */ /* 0x000fc8000000200c */
[----:B------:R-:W-:-:S04]  /*0c10*/  FFMA.RM R16, R16, R13, 12582913 ;  /* 0x4b40000110107423 */ /* 0x000fc8000000400d */
[----:B------:R-:W-:-:S04]  /*0c20*/  FADD R20, R16, -12583039 ;  /* 0xcb40007f10147421 */ /* 0x000fc80000000000 */
[----:B------:R-:W-:-:S04]  /*0c30*/  FFMA R20, R17, 1.4426950216293334961, -R20 ;  /* 0x3fb8aa3b11147823 */ /* 0x000fc80000000814 */
[----:B------:R-:W-:Y:S01]  /*0c40*/  FFMA R20, R17, 1.925963033500011079e-08, R20 ;  /* 0x32a5706011147823 */ /* 0x000fe20000000014 */
[----:B------:R-:W-:-:S05]  /*0c50*/  SHF.L.U32 R17, R16, 0x17, RZ ;  /* 0x0000001710117819 */ /* 0x000fca00000006ff */
[----:B------:R-:W2:Y:S02]  /*0c60*/  MUFU.EX2 R20, R20 ;  /* 0x0000001400147308 */ /* 0x000ea40000000800 */
[----:B--2---:R-:W-:-:S05]  /*0c70*/  FMUL R17, R17, R20 ;  /* 0x0000001411117220 */ /* 0x004fca0000400000 */
        /* <DEDUP_REMOVED lines=45> */
[----:B------:R2:W3:Y:S01]  /*0f50*/  LDG.E R27, desc[UR10][R6.64+0xc] ;  /* 0x00000c0a061b7981 */ /* 0x0004e2000c1e1900 */
[----:B0-----:R-:W-:Y:S01]  /*0f60*/  FADD R14, R14, R3 ;  /* 0x000000030e0e7221 */ /* 0x001fe20000000000 */
[----:B------:R-:W-:Y:S01]  /*0f70*/  UIADD3 UR9, UPT, UPT, UR9, 0x8, URZ ;  /* 0x0000000809097890 */ /* 0x000fe2000fffe0ff */
[----:B------:R-:W-:Y:S02]  /*0f80*/  IADD3 R10, PT, PT, R10, 0x8, RZ ;  /* 0x000000080a0a7810 */ /* 0x000fe40007ffe0ff */
[----:B------:R-:W-:Y:S01]  /*0f90*/  FADD R14, R14, R15 ;  /* 0x0000000f0e0e7221 */ /* 0x000fe20000000000 */
[----:B------:R-:W-:-:S03]  /*0fa0*/  UISETP.NE.AND UP1, UPT, UR9, URZ, UPT ;  /* 0x000000ff0900728c */ /* 0x000fc6000bf25270 */
[----:B------:R-:W-:Y:S01]  /*0fb0*/  FADD R14, R14, R17 ;  /* 0x000000110e0e7221 */ /* 0x000fe20000000000 */
[----:B--2---:R-:W-:-:S03]  /*0fc0*/  IADD3 R6, P0, PT, R6, 0x20, RZ ;  /* 0x0000002006067810 */ /* 0x004fc60007f1e0ff */
[----:B------:R-:W-:Y:S01]  /*0fd0*/  FADD R14, R14, R19 ;  /* 0x000000130e0e7221 */ /* 0x000fe20000000000 */
[----:B------:R-:W-:-:S03]  /*0fe0*/  IADD3.X R7, PT, PT, RZ, R7, RZ, P0, !PT ;  /* 0x00000007ff077210 */ /* 0x000fc600007fe4ff */
[----:B------:R-:W-:-:S04]  /*0ff0*/  FADD R14, R14, R21 ;  /* 0x000000150e0e7221 */ /* 0x000fc80000000000 */
[----:B------:R-:W-:-:S04]  /*1000*/  FADD R14, R14, R23 ;  /* 0x000000170e0e7221 */ /* 0x000fc80000000000 */
[----:B------:R-:W-:Y:S01]  /*1010*/  FADD R14, R14, R25 ;  /* 0x000000190e0e7221 */ /* 0x000fe20000000000 */
[----:B---3--:R-:W-:-:S04]  /*1020*/  FADD R27, R27, -R0 ;  /* 0x800000001b1b7221 */ /* 0x008fc80000000000 */
[----:B------:R-:W-:-:S04]  /*1030*/  FFMA.SAT R12, R27, R12, 0.5 ;  /* 0x3f0000001b0c7423 */ /* 0x000fc8000000200c */
[----:B------:R-:W-:-:S04]  /*1040*/  FFMA.RM R12, R12, R13, 12582913 ;  /* 0x4b4000010c0c7423 */ /* 0x000fc8000000400d */
[C---:B------:R-:W-:Y:S01]  /*1050*/  FADD R16, R12.reuse, -12583039 ;  /* 0xcb40007f0c107421 */ /* 0x040fe20000000000 */
[----:B------:R-:W-:-:S03]  /*1060*/  SHF.L.U32 R12, R12, 0x17, RZ ;  /* 0x000000170c0c7819 */ /* 0x000fc600000006ff */
[----:B------:R-:W-:-:S04]  /*1070*/  FFMA R16, R27, 1.4426950216293334961, -R16 ;  /* 0x3fb8aa3b1b107823 */ /* 0x000fc80000000810 */
[----:B------:R-:W-:-:S04]  /*1080*/  FFMA R16, R27, 1.925963033500011079e-08, R16 ;  /* 0x32a570601b107823 */ /* 0x000fc80000000010 */
[----:B------:R-:W0:Y:S02]  /*1090*/  MUFU.EX2 R13, R16 ;  /* 0x00000010000d7308 */ /* 0x000e240000000800 */
[----:B0-----:R-:W-:-:S04]  /*10a0*/  FMUL R13, R12, R13 ;  /* 0x0000000d0c0d7220 */ /* 0x001fc80000400000 */
[----:B------:R-:W-:Y:S01]  /*10b0*/  FADD R3, R14, R13 ;  /* 0x0000000d0e037221 */ /* 0x000fe20000000000 */
[----:B------:R1:W-:Y:S01]  /*10c0*/  STG.E desc[UR10][R8.64+0xc], R13 ;  /* 0x00000c0d08007986 */ /* 0x0003e2000c10190a */
[----:B------:R-:W-:Y:S05]  /*10d0*/  BRA.U UP1, `(.L_x_43) ;  /* 0xfffffff901547547 */ /* 0x000fea000b83ffff */
.L_x_42:
[----:B------:R-:W-:Y:S05]  /*10e0*/  BRA.U !UP0, `(.L_x_41) ;  /* 0x0000000508cc7547 */ /* 0x000fea000b800000 */
[----:B------:R-:W0:Y:S01]  /*10f0*/  LDCU UR4, c[0x0][0x390] ;  /* 0x00007200ff0477ac */ /* 0x000e220008000800 */
[----:B------:R-:W-:Y:S02]  /*1100*/  UISETP.GE.U32.AND UP0, UPT, UR8, 0x4, UPT ;  /* 0x000000040800788c */ /* 0x000fe4000bf06070 */
[----:B0-----:R-:W-:-:S04]  /*1110*/  ULOP3.LUT UR5, UR4, 0x3, URZ, 0xc0, !UPT ;  /* 0x0000000304057892 */ /* 0x001fc8000f8ec0ff */
[----:B------:R-:W-:-:S03]  /*1120*/  UISETP.NE.AND UP1, UPT, UR5, URZ, UPT ;  /* 0x000000ff0500728c */ /* 0x000fc6000bf25270 */
[----:B------:R-:W-:Y:S08]  /*1130*/  BRA.U !UP0, `(.L_x_44) ;  /* 0x0000000108dc7547 */ /* 0x000ff0000b800000 */
[----:B------:R-:W-:-:S05]  /*1140*/  IMAD.WIDE.U32 R6, R11, 0x4, R4 ;  /* 0x000000040b067825 */ /* 0x000fca00078e0004 */
[----:B-1----:R-:W2:Y:S01]  /*1150*/  LDG.E R9, desc[UR10][R6.64] ;  /* 0x0000000a06097981 */ /* 0x002ea2000c1e1900 */
[----:B------:R-:W-:Y:S01]  /*1160*/  HFMA2 R10, -RZ, RZ, 0.96630859375, -0.0022525787353515625 ;  /* 0x3bbb989dff0a7431 */ /* 0x000fe200000001ff */
[----:B------:R-:W-:Y:S01]  /*1170*/  MOV R12, 0x437c0000 ;  /* 0x437c0000000c7802 */ /* 0x000fe20000000f00 */
[----:B--2--5:R-:W-:-:S04]  /*1180*/  FADD R13, R9, -R0 ;  /* 0x80000000090d7221 */ /* 0x024fc80000000000 */
[----:B------:R-:W-:-:S04]  /*1190*/  FFMA.SAT R9, R13, R10, 0.5 ;  /* 0x3f0000000d097423 */ /* 0x000fc8000000200a */
[----:B------:R-:W-:Y:S02]  /*11a0*/  FFMA.RM R14, R9, R12, 12582913 ;  /* 0x4b400001090e7423 */ /* 0x000fe4000000400c */
[----:B------:R-:W0:Y:S02]  /*11b0*/  LDC.64 R8, c[0x0][0x388] ;  /* 0x0000e200ff087b82 */ /* 0x000e240000000a00 */
[C---:B------:R-:W-:Y:S01]  /*11c0*/  FADD R16, R14.reuse, -12583039 ;  /* 0xcb40007f0e107421 */ /* 0x040fe20000000000 */
[----:B------:R-:W-:-:S03]  /*11d0*/  SHF.L.U32 R14, R14, 0x17, RZ ;  /* 0x000000170e0e7819 */ /* 0x000fc600000006ff */
[----:B------:R-:W-:-:S04]  /*11e0*/  FFMA R16, R13, 1.4426950216293334961, -R16 ;  /* 0x3fb8aa3b0d107823 */ /* 0x000fc80000000810 */
[----:B------:R-:W-:Y:S01]  /*11f0*/  FFMA R16, R13, 1.925963033500011079e-08, R16 ;  /* 0x32a570600d107823 */ /* 0x000fe20000000010 */
[----:B------:R-:W-:-:S03]  /*1200*/  IADD3 R13, PT, PT, R2, R11, RZ ;  /* 0x0000000b020d7210 */ /* 0x000fc60007ffe0ff */
[----:B------:R-:W1:Y:S02]  /*1210*/  MUFU.EX2 R15, R16 ;  /* 0x00000010000f7308 */ /* 0x000e640000000800 */
[----:B0-----:R-:W-:-:S04]  /*1220*/  IMAD.WIDE R8, R13, 0x4, R8 ;  /* 0x000000040d087825 */ /* 0x001fc800078e0208 */
        /* <DEDUP_REMOVED lines=10> */
[----:B------:R-:W1:Y:S02]  /*12d0*/  MUFU.EX2 R14, R14 ;  /* 0x0000000e000e7308 */ /* 0x000e640000000800 */
[----:B-1----:R-:W-:-:S05]  /*12e0*/  FMUL R15, R15, R14 ;  /* 0x0000000e0f0f7220 */ /* 0x002fca0000400000 */
        /* <DEDUP_REMOVED lines=12> */
[----:B------:R1:W2:Y:S01]  /*13b0*/  LDG.E R7, desc[UR10][R6.64+0xc] ;  /* 0x00000c0a06077981 */ /* 0x0002a2000c1e1900 */
[----:B------:R-:W-:Y:S01]  /*13c0*/  IADD3 R11, PT, PT, R11, 0x4, RZ ;  /* 0x000000040b0b7810 */ /* 0x000fe20007ffe0ff */
[----:B-1----:R-:W-:-:S04]  /*13d0*/  FADD R6, R3, R13 ;  /* 0x0000000d03067221 */ /* 0x002fc80000000000 */
[----:B------:R-:W-:-:S04]  /*13e0*/  FADD R6, R6, R15 ;  /* 0x0000000f06067221 */ /* 0x000fc80000000000 */
[----:B------:R-:W-:Y:S01]  /*13f0*/  FADD R6, R6, R19 ;  /* 0x0000001306067221 */ /* 0x000fe20000000000 */
        /* <DEDUP_REMOVED lines=8> */
[----:B-1----:R-:W-:-:S04]  /*1480*/  FMUL R21, R21, R10 ;  /* 0x0000000a15157220 */ /* 0x002fc80000400000 */
[----:B------:R-:W-:Y:S01]  /*1490*/  FADD R3, R6, R21 ;  /* 0x0000001506037221 */ /* 0x000fe20000000000 */
[----:B------:R0:W-:Y:S06]  /*14a0*/  STG.E desc[UR10][R8.64+0xc], R21 ;  /* 0x00000c1508007986 */ /* 0x0001ec000c10190a */
.L_x_44:
[----:B------:R-:W-:Y:S05]  /*14b0*/  BRA.U !UP1, `(.L_x_41) ;  /* 0x0000000109d87547 */ /* 0x000fea000b800000 */
[----:B------:R-:W-:Y:S02]  /*14c0*/  UISETP.NE.AND UP0, UPT, UR5, 0x1, UPT ;  /* 0x000000010500788c */ /* 0x000fe4000bf05270 */
[----:B------:R-:W-:-:S04]  /*14d0*/  ULOP3.LUT UR4, UR4, 0x1, URZ, 0xc0, !UPT ;  /* 0x0000000104047892 */ /* 0x000fc8000f8ec0ff */
[----:B------:R-:W-:-:S03]  /*14e0*/  UISETP.NE.U32.AND UP1, UPT, UR4, 0x1, UPT ;  /* 0x000000010400788c */ /* 0x000fc6000bf25070 */
[----:B------:R-:W-:Y:S08]  /*14f0*/  BRA.U !UP0, `(.L_x_45) ;  /* 0x00000001087c7547 */ /* 0x000ff0000b800000 */
[----:B------:R-:W-:-:S05]  /*1500*/  IMAD.WIDE.U32 R6, R11, 0x4, R4 ;  /* 0x000000040b067825 */ /* 0x000fca00078e0004 */
[----:B01----:R-:W2:Y:S01]  /*1510*/  LDG.E R9, desc[UR10][R6.64] ;  /* 0x0000000a06097981 */ /* 0x003ea2000c1e1900 */
[----:B------:R-:W-:Y:S01]  /*1520*/  HFMA2 R17, -RZ, RZ, 0.96630859375, -0.0022525787353515625 ;  /* 0x3bbb989dff117431 */ /* 0x000fe200000001ff */
[----:B------:R-:W-:Y:S02]  /*1530*/  MOV R19, 0x437c0000 ;  /* 0x437c000000137802 */ /* 0x000fe40000000f00 */
[----:B------:R-:W-:Y:S01]  /*1540*/  IADD3 R15, PT, PT, R2, R11, RZ ;  /* 0x0000000b020f7210 */ /* 0x000fe20007ffe0ff */
[----:B--2--5:R-:W-:-:S04]  /*1550*/  FADD R10, R9, -R0 ;  /* 0x80000000090a7221 */ /* 0x024fc80000000000 */
[----:B------:R-:W-:-:S04]  /*1560*/  FFMA.SAT R8, R10, R17, 0.5 ;  /* 0x3f0000000a087423 */ /* 0x000fc80000002011 */
[----:B------:R-:W-:Y:S02]  /*1570*/  FFMA.RM R12, R8, R19, 12582913 ;  /* 0x4b400001080c7423 */ /* 0x000fe40000004013 */
[----:B------:R-:W0:Y:S02]  /*1580*/  LDC.64 R8, c[0x0][0x388] ;  /* 0x0000e200ff087b82 */ /* 0x000e240000000a00 */
[C---:B------:R-:W-:Y:S01]  /*1590*/  FADD R13, R12.reuse, -12583039 ;  /* 0xcb40007f0c0d7421 */ /* 0x040fe20000000000 */
[----:B------:R-:W-:-:S03]  /*15a0*/  SHF.L.U32 R12, R12, 0x17, RZ ;  /* 0x000000170c0c7819 */ /* 0x000fc600000006ff */
[----:B------:R-:W-:-:S04]  /*15b0*/  FFMA R13, R10, 1.4426950216293334961, -R13 ;  /* 0x3fb8aa3b0a0d7823 */ /* 0x000fc8000000080d */
[----:B------:R-:W-:-:S06]  /*15c0*/  FFMA R13, R10, 1.925963033500011079e-08, R13 ;  /* 0x32a570600a0d7823 */ /* 0x000fcc000000000d */
[----:B------:R-:W1:Y:S01]  /*15d0*/  MUFU.EX2 R13, R13 ;  /* 0x0000000d000d7308 */ /* 0x000e620000000800 */
[----:B0-----:R-:W-:-:S04]  /*15e0*/  IMAD.WIDE R8, R15, 0x4, R8 ;  /* 0x000000040f087825 */ /* 0x001fc800078e0208 */
[----:B-1----:R-:W-:-:S05]  /*15f0*/  FMUL R12, R12, R13 ;  /* 0x0000000d0c0c7220 */ /* 0x002fca0000400000 */
[----:B------:R2:W-:Y:S04]  /*1600*/  STG.E desc[UR10][R8.64], R12 ;  /* 0x0000000c08007986 */ /* 0x0005e8000c10190a */
[----:B------:R-:W3:Y:S01]  /*1610*/  LDG.E R7, desc[UR10][R6.64+0x4] ;  /* 0x0000040a06077981 */ /* 0x000ee2000c1e1900 */
[----:B------:R-:W-:Y:S01]  /*1620*/  FADD R3, R3, R12 ;  /* 0x0000000c03037221 */ /* 0x000fe20000000000 */
[----:B------:R-:W-:Y:S01]  /*1630*/  IADD3 R11, PT, PT, R11, 0x2, RZ ;  /* 0x000000020b0b7810 */ /* 0x000fe20007ffe0ff */
[----:B---3--:R-:W-:-:S04]  /*1640*/  FADD R10, R7, -R0 ;  /* 0x80000000070a7221 */ /* 0x008fc80000000000 */
[----:B------:R-:W-:-:S04]  /*1650*/  FFMA.SAT R14, R10, R17, 0.5 ;  /* 0x3f0000000a0e7423 */ /* 0x000fc80000002011 */
[----:B------:R-:W-:-:S04]  /*1660*/  FFMA.RM R14, R14, R19, 12582913 ;  /* 0x4b4000010e0e7423 */ /* 0x000fc80000004013 */
[C---:B------:R-:W-:Y:S01]  /*1670*/  FADD R15, R14.reuse, -12583039 ;  /* 0xcb40007f0e0f7421 */ /* 0x040fe20000000000 */
[----:B------:R-:W-:-:S03]  /*1680*/  SHF.L.U32 R14, R14, 0x17, RZ ;  /* 0x000000170e0e7819 */ /* 0x000fc600000006ff */
[----:B------:R-:W-:-:S04]  /*1690*/  FFMA R15, R10, 1.4426950216293334961, -R15 ;  /* 0x3fb8aa3b0a0f7823 */ /* 0x000fc8000000080f */
[----:B------:R-:W-:-:S06]  /*16a0*/  FFMA R15, R10, 1.925963033500011079e-08, R15 ;  /* 0x32a570600a0f7823 */ /* 0x000fcc000000000f */
[----:B------:R-:W0:Y:S02]  /*16b0*/  MUFU.EX2 R15, R15 ;  /* 0x0000000f000f7308 */ /* 0x000e240000000800 */
[----:B0-----:R-:W-:-:S04]  /*16c0*/  FMUL R14, R14, R15 ;  /* 0x0000000f0e0e7220 */ /* 0x001fc80000400000 */
[----:B------:R-:W-:Y:S01]  /*16d0*/  FADD R3, R3, R14 ;  /* 0x0000000e03037221 */ /* 0x000fe20000000000 */
[----:B------:R2:W-:Y:S06]  /*16e0*/  STG.E desc[UR10][R8.64+0x4], R14 ;  /* 0x0000040e08007986 */ /* 0x0005ec000c10190a */
.L_x_45:
[----:B------:R-:W-:Y:S05]  /*16f0*/  BRA.U UP1, `(.L_x_41) ;  /* 0x0000000101487547 */ /* 0x000fea000b800000 */
[----:B------:R-:W-:-:S06]  /*1700*/  IMAD.WIDE.U32 R4, R11, 0x4, R4 ;  /* 0x000000040b047825 */ /* 0x000fcc00078e0004 */
[----:B------:R-:W3:Y:S01]  /*1710*/  LDG.E R5, desc[UR10][R4.64] ;  /* 0x0000000a04057981 */ /* 0x000ee2000c1e1900 */
[----:B------:R-:W-:Y:S01]  /*1720*/  HFMA2 R7, -RZ, RZ, 0.96630859375, -0.0022525787353515625 ;  /* 0x3bbb989dff077431 */ /* 0x000fe200000001ff */
[----:B012---:R-:W-:Y:S01]  /*1730*/  MOV R9, 0x437c0000 ;  /* 0x437c000000097802 */ /* 0x007fe20000000f00 */
[----:B---3-5:R-:W-:Y:S01]  /*1740*/  FADD R0, R5, -R0 ;  /* 0x8000000005007221 */ /* 0x028fe20000000000 */
[----:B------:R-:W-:-:S03]  /*1750*/  IADD3 R5, PT, PT, R2, R11, RZ ;  /* 0x0000000b02057210 */ /* 0x000fc60007ffe0ff */
        /* <DEDUP_REMOVED lines=9> */
[----:B-1----:R-:W-:-:S04]  /*17f0*/  FMUL R8, R8, R9 ;  /* 0x0000000908087220 */ /* 0x002fc80000400000 */
[----:B------:R-:W-:Y:S01]  /*1800*/  FADD R3, R3, R8 ;  /* 0x0000000803037221 */ /* 0x000fe20000000000 */
[----:B------:R3:W-:Y:S06]  /*1810*/  STG.E desc[UR10][R4.64], R8 ;  /* 0x0000000804007986 */ /* 0x0007ec000c10190a */
.L_x_41:
[----:B-----5:R-:W4:Y:S02]  /*1820*/  LDC R0, c[0x0][0x390] ;  /* 0x0000e400ff007b82 */ /* 0x020f240000000800 */
[----:B----4-:R-:W-:-:S13]  /*1830*/  ISETP.GE.AND P0, PT, R0, 0x1, PT ;  /* 0x000000010000780c */ /* 0x010fda0003f06270 */
[----:B------:R-:W-:Y:S05]  /*1840*/  @!P0 EXIT ;  /* 0x000000000000894d */ /* 0x000fea0003800000 */
[C---:B------:R-:W-:Y:S01]  /*1850*/  ISETP.GE.U32.AND P0, PT, R0.reuse, 0x10, PT ;  /* 0x000000100000780c */ /* 0x040fe20003f06070 */
[----:B------:R-:W-:Y:S01]  /*1860*/  HFMA2 R7, -RZ, RZ, 0, 0 ;  /* 0x00000000ff077431 */ /* 0x000fe200000001ff */
[----:B------:R-:W-:-:S11]  /*1870*/  LOP3.LUT R11, R0, 0xf, RZ, 0xc0, !PT ;  /* 0x0000000f000b7812 */ /* 0x000fd600078ec0ff */
[----:B------:R-:W-:Y:S05]  /*1880*/  @!P0 BRA `(.L_x_46) ;  /* 0x0000001000108947 */ /* 0x000fea0003800000 */
[----:B------:R-:W4:Y:S01]  /*1890*/  LDCU.64 UR4, c[0x0][0x388] ;  /* 0x00007100ff0477ac */ /* 0x000f220008000a00 */
[----:B------:R-:W-:Y:S02]  /*18a0*/  LOP3.LUT R7, R0, 0x7ffffff0, RZ, 0xc0, !PT ;  /* 0x7ffffff000077812 */ /* 0x000fe400078ec0ff */
[----:B------:R-:W-:Y:S02]  /*18b0*/  MOV R6, R2 ;  /* 0x0000000200067202 */ /* 0x000fe40000000f00 */
[----:B0123--:R-:W-:Y:S01]  /*18c0*/  IADD3 R8, PT, PT, -R7, RZ, RZ ;  /* 0x000000ff07087210 */ /* 0x00ffe20007ffe1ff */
[----:B----4-:R-:W-:-:S04]  /*18d0*/  UIADD3 UR4, UP0, UPT, UR4, 0x20, URZ ;  /* 0x0000002004047890 */ /* 0x010fc8000ff1e0ff */
[----:B------:R-:W-:-:S12]  /*18e0*/  UIADD3.X UR5, UPT, UPT, URZ, UR5, URZ, UP0, !UPT ;  /* 0x00000005ff057290 */ /* 0x000fd800087fe4ff */
.L_x_79:
[----:B----4-:R-:W-:Y:S02]  /*18f0*/  MOV R4, UR4 ;  /* 0x0000000400047c02 */ /* 0x010fe40008000f00 */
[----:B------:R-:W-:-:S03]  /*1900*/  MOV R5, UR5 ;  /* 0x0000000500057c02 */ /* 0x000fc60008000f00 */
[----:B------:R-:W-:-:S05]  /*1910*/  IMAD.WIDE R4, R6, 0x4, R4 ;  /* 0x0000000406047825 */ /* 0x000fca00078e0204 */
[----:B------:R-:W2:Y:S01]  /*1920*/  LDG.E R0, desc[UR10][R4.64+-0x20] ;  /* 0xffffe00a04007981 */ /* 0x000ea2000c1e1900 */
[----:B------:R-:W0:Y:S01]  /*1930*/  MUFU.RCP R10, R3 ;  /* 0x00000003000a7308 */ /* 0x000e220000001000 */
[----:B------:R-:W-:Y:S01]  /*1940*/  IADD3 R8, PT, PT, R8, 0x10, RZ ;  /* 0x0000001008087810 */ /* 0x000fe20007ffe0ff */
[----:B------:R-:W-:Y:S03]  /*1950*/  BSSY.RECONVERGENT B2, `(.L_x_47) ;  /* 0x000000b000027945 */ /* 0x000fe60003800200 */
[----:B------:R-:W-:Y:S01]  /*1960*/  ISETP.NE.AND P2, PT, R8, RZ, PT ;  /* 0x000000ff0800720c */ /* 0x000fe20003f45270 */
[----:B0-----:R-:W-:-:S04]  /*1970*/  FFMA R9, R10, -R3, 1 ;  /* 0x3f8000000a097423 */ /* 0x001fc80000000803 */
[----:B------:R-:W-:Y:S01]  /*1980*/  FFMA R9, R10, R9, R10 ;  /* 0x000000090a097223 */ /* 0x000fe2000000000a */
[----:B--2---:R-:W0:Y:S03]  /*1990*/  FCHK P0, R0, R3 ;  /* 0x0000000300007302 */ /* 0x004e260000000000 */
[----:B------:R-:W-:-:S04]  /*19a0*/  FFMA R10, R0, R9, RZ ;  /* 0x00000009000a7223 */ /* 0x000fc800000000ff */
[----:B------:R-:W-:-:S04]  /*19b0*/  FFMA R12, R10, -R3, R0 ;  /* 0x800000030a0c7223 */ /* 0x000fc80000000000 */
[----:B------:R-:W-:Y:S01]  /*19c0*/  FFMA R9, R9, R12, R10 ;  /* 0x0000000c09097223 */ /* 0x000fe2000000000a */
[----:B0-----:R-:W-:Y:S06]  /*19d0*/  @!P0 BRA `(.L_x_48) ;  /* 0x0000000000088947 */ /* 0x001fec0003800000 */
[----:B------:R-:W-:-:S07]  /*19e0*/  MOV R12, 0x1a00 ;  /* 0x00001a00000c7802 */ /* 0x000fce0000000f00 */
[----:B------:R-:W-:Y:S05]  /*19f0*/  CALL.REL.NOINC `($__internal_1_$__cuda_sm3x_div_rn_noftz_f32_slowpath) ;  /* 0x0000001c00547944 */ /* 0x000fea0003c00000 */
.L_x_48:
[----:B------:R-:W-:Y:S05]  /*1a00*/  BSYNC.RECONVERGENT B2 ;  /* 0x0000000000027941 */ /* 0x000fea0003800200 */
.L_x_47:
[----:B------:R-:W2:Y:S01]  /*1a10*/  LDG.E R15, desc[UR10][R4.64+-0x1c] ;  /* 0xffffe40a040f7981 */ /* 0x000ea2000c1e1900 */
[----:B------:R-:W0:Y:S01]  /*1a20*/  MUFU.RCP R0, R3 ;  /* 0x0000000300007308 */ /* 0x000e220000001000 */
[----:B------:R-:W-:Y:S02]  /*1a30*/  BSSY.RECONVERGENT B2, `(.L_x_49) ;  /* 0x000000d000027945 */ /* 0x000fe40003800200 */
[----:B------:R1:W-:Y:S01]  /*1a40*/  STG.E desc[UR10][R4.64+-0x20], R9 ;  /* 0xffffe00904007986 */ /* 0x0003e2000c10190a */
[----:B0-----:R-:W-:-:S04]  /*1a50*/  FFMA R13, R0, -R3, 1 ;  /* 0x3f800000000d7423 */ /* 0x001fc80000000803 */
[----:B------:R-:W-:Y:S01]  /*1a60*/  FFMA R0, R0, R13, R0 ;  /* 0x0000000d00007223 */ /* 0x000fe20000000000 */
[----:B--2---:R-:W0:Y:S03]  /*1a70*/  FCHK P0, R15, R3 ;  /* 0x000000030f007302 */ /* 0x004e260000000000 */
[----:B------:R-:W-:-:S04]  /*1a80*/  FFMA R10, R0, R15, RZ ;  /* 0x0000000f000a7223 */ /* 0x000fc800000000ff */
[----:B------:R-:W-:-:S04]  /*1a90*/  FFMA R13, R10, -R3, R15 ;  /* 0x800000030a0d7223 */ /* 0x000fc8000000000f */
[----:B------:R-:W-:Y:S01]  /*1aa0*/  FFMA R13, R0, R13, R10 ;  /* 0x0000000d000d7223 */ /* 0x000fe2000000000a */
[----:B01----:R-:W-:Y:S06]  /*1ab0*/  @!P0 BRA `(.L_x_50) ;  /* 0x0000000000108947 */ /* 0x003fec0003800000 */
[----:B------:R-:W-:Y:S02]  /*1ac0*/  MOV R0, R15 ;  /* 0x0000000f00007202 */ /* 0x000fe40000000f00 */
[----:B------:R-:W-:-:S07]  /*1ad0*/  MOV R12, 0x1af0 ;  /* 0x00001af0000c7802 */ /* 0x000fce0000000f00 */
[----:B------:R-:W-:Y:S05]  /*1ae0*/  CALL.REL.NOINC `($__internal_1_$__cuda_sm3x_div_rn_noftz_f32_slowpath) ;  /* 0x0000001c00187944 */ /* 0x000fea0003c00000 */
[----:B------:R-:W-:-:S07]  /*1af0*/  MOV R13, R9 ;  /* 0x00000009000d7202 */ /* 0x000fce0000000f00 */
.L_x_50:
[----:B------:R-:W-:Y:S05]  /*1b00*/  BSYNC.RECONVERGENT B2 ;  /* 0x0000000000027941 */ /* 0x000fea0003800200 */
.L_x_49:
        /* <DEDUP_REMOVED lines=14> */
.L_x_52:
[----:B------:R-:W-:Y:S05]  /*1bf0*/  BSYNC.RECONVERGENT B2 ;  /* 0x0000000000027941 */ /* 0x000fea0003800200 */
.L_x_51:
        /* <DEDUP_REMOVED lines=15> */
.L_x_54:
[----:B------:R-:W-:Y:S05]  /*1cf0*/  BSYNC.RECONVERGENT B2 ;  /* 0x0000000000027941 */ /* 0x000fea0003800200 */
.L_x_53:
        /* <DEDUP_REMOVED lines=14> */
.L_x_56:
[----:B------:R-:W-:Y:S05]  /*1de0*/  BSYNC.RECONVERGENT B2 ;  /* 0x0000000000027941 */ /* 0x000fea0003800200 */
.L_x_55:
        /* <DEDUP_REMOVED lines=15> */
.L_x_58:
[----:B------:R-:W-:Y:S05]  /*1ee0*/  BSYNC.RECONVERGENT B2 ;  /* 0x0000000000027941 */ /* 0x000fea0003800200 */
.L_x_57:
        /* <DEDUP_REMOVED lines=14> */
.L_x_60:
[----:B------:R-:W-:Y:S05]  /*1fd0*/  BSYNC.RECONVERGENT B2 ;  /* 0x0000000000027941 */ /* 0x000fea0003800200 */
.L_x_59:
        /* <DEDUP_REMOVED lines=15> */
.L_x_62:
[----:B------:R-:W-:Y:S05]  /*20d0*/  BSYNC.RECONVERGENT B2 ;  /* 0x0000000000027941 */ /* 0x000fea0003800200 */
.L_x_61:
        /* <DEDUP_REMOVED lines=14> */
.L_x_64:
[----:B------:R-:W-:Y:S05]  /*21c0*/  BSYNC.RECONVERGENT B2 ;  /* 0x0000000000027941 */ /* 0x000fea0003800200 */
.L_x_63:
        /* <DEDUP_REMOVED lines=15> */
.L_x_66:
[----:B------:R-:W-:Y:S05]  /*22c0*/  BSYNC.RECONVERGENT B2 ;  /* 0x0000000000027941 */ /* 0x000fea0003800200 */
.L_x_65:
        /* <DEDUP_REMOVED lines=14> */
.L_x_68:
[----:B------:R-:W-:Y:S05]  /*23b0*/  BSYNC.RECONVERGENT B2 ;  /* 0x0000000000027941 */ /* 0x000fea0003800200 */
.L_x_67:
        /* <DEDUP_REMOVED lines=15> */
.L_x_70:
[----:B------:R-:W-:Y:S05]  /*24b0*/  BSYNC.RECONVERGENT B2 ;  /* 0x0000000000027941 */ /* 0x000fea0003800200 */
.L_x_69:
        /* <DEDUP_REMOVED lines=14> */
.L_x_72:
[----:B------:R-:W-:Y:S05]  /*25a0*/  BSYNC.RECONVERGENT B2 ;  /* 0x0000000000027941 */ /* 0x000fea0003800200 */
.L_x_71:
        /* <DEDUP_REMOVED lines=15> */
.L_x_74:
[----:B------:R-:W-:Y:S05]  /*26a0*/  BSYNC.RECONVERGENT B2 ;  /* 0x0000000000027941 */ /* 0x000fea0003800200 */
.L_x_73:
        /* <DEDUP_REMOVED lines=14> */
.L_x_76:
[----:B------:R-:W-:Y:S05]  /*2790*/  BSYNC.RECONVERGENT B2 ;  /* 0x0000000000027941 */ /* 0x000fea0003800200 */
.L_x_75:
        /* <DEDUP_REMOVED lines=15> */
.L_x_78:
[----:B------:R-:W-:Y:S05]  /*2890*/  BSYNC.RECONVERGENT B2 ;  /* 0x0000000000027941 */ /* 0x000fea0003800200 */
.L_x_77:
[----:B------:R4:W-:Y:S01]  /*28a0*/  STG.E desc[UR10][R4.64+0x1c], R13 ;  /* 0x00001c0d04007986 */ /* 0x0009e2000c10190a */
[----:B------:R-:W-:Y:S01]  /*28b0*/  IADD3 R6, PT, PT, R6, 0x10, RZ ;  /* 0x0000001006067810 */ /* 0x000fe20007ffe0ff */
[----:B------:R-:W-:Y:S06]  /*28c0*/  @P2 BRA `(.L_x_79) ;  /* 0xfffffff000082947 */ /* 0x000fec000383ffff */
.L_x_46:
[----:B------:R-:W-:-:S13]  /*28d0*/  ISETP.NE.AND P0, PT, R11, RZ, PT ;  /* 0x000000ff0b00720c */ /* 0x000fda0003f05270 */
[----:B------:R-:W-:Y:S05]  /*28e0*/  @!P0 EXIT ;  /* 0x000000000000894d */ /* 0x000fea0003800000 */
[----:B------:R-:W5:Y:S01]  /*28f0*/  LDCU UR4, c[0x0][0x390] ;  /* 0x00007200ff0477ac */ /* 0x000f620008000800 */
[----:B------:R-:W-:Y:S01]  /*2900*/  ISETP.GE.U32.AND P0, PT, R11, 0x8, PT ;  /* 0x000000080b00780c */ /* 0x000fe20003f06070 */
[----:B-----5:R-:W-:-:S12]  /*2910*/  ULOP3.LUT UR4, UR4, 0x7, URZ, 0xc0, !UPT ;  /* 0x0000000704047892 */ /* 0x020fd8000f8ec0ff */
[----:B------:R-:W-:Y:S05]  /*2920*/  @!P0 BRA `(.L_x_80) ;  /* 0x0000000800008947 */ /* 0x000fea0003800000 */
[----:B---34-:R-:W3:Y:S01]  /*2930*/  LDC.64 R4, c[0x0][0x388] ;  /* 0x0000e200ff047b82 */ /* 0x018ee20000000a00 */
[----:B012---:R-:W-:-:S05]  /*2940*/  IADD3 R9, PT, PT, R2, R7, RZ ;  /* 0x0000000702097210 */ /* 0x007fca0007ffe0ff */
[----:B---3--:R-:W-:-:S05]  /*2950*/  IMAD.WIDE R4, R9, 0x4, R4 ;  /* 0x0000000409047825 */ /* 0x008fca00078e0204 */
[----:B------:R-:W2:Y:S01]  /*2960*/  LDG.E R11, desc[UR10][R4.64] ;  /* 0x0000000a040b7981 */ /* 0x000ea2000c1e1900 */
[----:B------:R-:W0:Y:S01]  /*2970*/  MUFU.RCP R0, R3 ;  /* 0x0000000300007308 */ /* 0x000e220000001000 */
[----:B------:R-:W-:Y:S01]  /*2980*/  BSSY.RECONVERGENT B2, `(.L_x_81) ;  /* 0x000000b000027945 */ /* 0x000fe20003800200 */
[----:B0-----:R-:W-:-:S04]  /*2990*/  FFMA R9, R0, -R3, 1 ;  /* 0x3f80000000097423 */ /* 0x001fc80000000803 */
[----:B------:R-:W-:Y:S02]  /*29a0*/  FFMA R0, R0, R9, R0 ;  /* 0x0000000900007223 */ /* 0x000fe40000000000 */
[----:B--2---:R-:W0:Y:S02]  /*29b0*/  FCHK P0, R11, R3 ;  /* 0x000000030b007302 */ /* 0x004e240000000000 */
[----:B------:R-:W-:-:S04]  /*29c0*/  FFMA R6, R0, R11, RZ ;  /* 0x0000000b00067223 */ /* 0x000fc800000000ff */
[----:B------:R-:W-:-:S04]  /*29d0*/  FFMA R9, R6, -R3, R11 ;  /* 0x8000000306097223 */ /* 0x000fc8000000000b */
[----:B------:R-:W-:Y:S01]  /*29e0*/  FFMA R9, R0, R9, R6 ;  /* 0x0000000900097223 */ /* 0x000fe20000000006 */
[----:B0-----:R-:W-:Y:S06]  /*29f0*/  @!P0 BRA `(.L_x_82) ;  /* 0x00000000000c8947 */ /* 0x001fec0003800000 */
[----:B------:R-:W-:Y:S02]  /*2a00*/  MOV R0, R11 ;  /* 0x0000000b00007202 */ /* 0x000fe40000000f00 */
[----:B------:R-:W-:-:S07]  /*2a10*/  MOV R12, 0x2a30 ;  /* 0x00002a30000c7802 */ /* 0x000fce0000000f00 */
[----:B------:R-:W-:Y:S05]  /*2a20*/  CALL.REL.NOINC `($__internal_1_$__cuda_sm3x_div_rn_noftz_f32_slowpath) ;  /* 0x0000000c00487944 */ /* 0x000fea0003c00000 */
.L_x_82:
[----:B------:R-:W-:Y:S05]  /*2a30*/  BSYNC.RECONVERGENT B2 ;  /* 0x0000000000027941 */ /* 0x000fea0003800200 */
.L_x_81:
        /* <DEDUP_REMOVED lines=15> */
.L_x_84:
[----:B------:R-:W-:Y:S05]  /*2b30*/  BSYNC.RECONVERGENT B2 ;  /* 0x0000000000027941 */ /* 0x000fea0003800200 */
.L_x_83:
        /* <DEDUP_REMOVED lines=14> */
.L_x_86:
[----:B------:R-:W-:Y:S05]  /*2c20*/  BSYNC.RECONVERGENT B2 ;  /* 0x0000000000027941 */ /* 0x000fea0003800200 */
.L_x_85:
        /* <DEDUP_REMOVED lines=15> */
.L_x_88:
[----:B------:R-:W-:Y:S05]  /*2d20*/  BSYNC.RECONVERGENT B2 ;  /* 0x0000000000027941 */ /* 0x000fea0003800200 */
.L_x_87:
        /* <DEDUP_REMOVED lines=14> */
.L_x_90:
[----:B------:R-:W-:Y:S05]  /*2e10*/  BSYNC.RECONVERGENT B2 ;  /* 0x0000000000027941 */ /* 0x000fea0003800200 */
.L_x_89:
        /* <DEDUP_REMOVED lines=15> */
.L_x_92:
[----:B------:R-:W-:Y:S05]  /*2f10*/  BSYNC.RECONVERGENT B2 ;  /* 0x0000000000027941 */ /* 0x000fea0003800200 */
.L_x_91:
        /* <DEDUP_REMOVED lines=14> */
.L_x_94:
[----:B------:R-:W-:Y:S05]  /*3000*/  BSYNC.RECONVERGENT B2 ;  /* 0x0000000000027941 */ /* 0x000fea0003800200 */
.L_x_93:
        /* <DEDUP_REMOVED lines=15> */
.L_x_96:
[----:B------:R-:W-:Y:S05]  /*3100*/  BSYNC.RECONVERGENT B2 ;  /* 0x0000000000027941 */ /* 0x000fea0003800200 */
.L_x_95:
[----:B------:R0:W-:Y:S01]  /*3110*/  STG.E desc[UR10][R4.64+0x1c], R11 ;  /* 0x00001c0b04007986 */ /* 0x0001e2000c10190a */
[----:B------:R-:W-:-:S07]  /*3120*/  IADD3 R7, PT, PT, R7, 0x8, RZ ;  /* 0x0000000807077810 */ /* 0x000fce0007ffe0ff */
.L_x_80:
[----:B------:R-:W-:-:S13]  /*3130*/  ISETP.NE.AND P0, PT, RZ, UR4, PT ;  /* 0x00000004ff007c0c */ /* 0x000fda000bf05270 */
[----:B------:R-:W-:Y:S05]  /*3140*/  @!P0 EXIT ;  /* 0x000000000000894d */ /* 0x000fea0003800000 */
[----:B------:R-:W5:Y:S01]  /*3150*/  LDCU UR5, c[0x0][0x390] ;  /* 0x00007200ff0577ac */ /* 0x000f620008000800 */
[----:B------:R-:W-:Y:S02]  /*3160*/  UISETP.GE.U32.AND UP0, UPT, UR4, 0x4, UPT ;  /* 0x000000040400788c */ /* 0x000fe4000bf06070 */
[----:B-----5:R-:W-:-:S07]  /*3170*/  ULOP3.LUT UR5, UR5, 0x3, URZ, 0xc0, !UPT ;  /* 0x0000000305057892 */ /* 0x020fce000f8ec0ff */
[----:B------:R-:W-:Y:S05]  /*3180*/  BRA.U !UP0, `(.L_x_97) ;  /* 0x0000000508087547 */ /* 0x000fea000b800000 */
[----:B0--34-:R-:W0:Y:S01]  /*3190*/  LDC.64 R4, c[0x0][0x388] ;  /* 0x0000e200ff047b82 */ /* 0x019e220000000a00 */
[----:B-12---:R-:W-:-:S05]  /*31a0*/  IADD3 R9, PT, PT, R2, R7, RZ ;  /* 0x0000000702097210 */ /* 0x006fca0007ffe0ff */
[----:B0-----:R-:W-:-:S05]  /*31b0*/  IMAD.WIDE R4, R9, 0x4, R4 ;  /* 0x0000000409047825 */ /* 0x001fca00078e0204 */
        /* <DEDUP_REMOVED lines=13> */
.L_x_99:
[----:B------:R-:W-:Y:S05]  /*3290*/  BSYNC.RECONVERGENT B2 ;  /* 0x0000000000027941 */ /* 0x000fea0003800200 */
.L_x_98:
        /* <DEDUP_REMOVED lines=15> */
.L_x_101:
[----:B------:R-:W-:Y:S05]  /*3390*/  BSYNC.RECONVERGENT B2 ;  /* 0x0000000000027941 */ /* 0x000fea0003800200 */
.L_x_100:
        /* <DEDUP_REMOVED lines=14> */
.L_x_103:
[----:B------:R-:W-:Y:S05]  /*3480*/  BSYNC.RECONVERGENT B2 ;  /* 0x0000000000027941 */ /* 0x000fea0003800200 */
.L_x_102:
        /* <DEDUP_REMOVED lines=15> */
.L_x_105:
[----:B------:R-:W-:Y:S05]  /*3580*/  BSYNC.RECONVERGENT B2 ;  /* 0x0000000000027941 */ /* 0x000fea0003800200 */
.L_x_104:
[----:B------:R0:W-:Y:S01]  /*3590*/  STG.E desc[UR10][R4.64+0xc], R11 ;  /* 0x00000c0b04007986 */ /* 0x0001e2000c10190a */
[----:B------:R-:W-:-:S07]  /*35a0*/  IADD3 R7, PT, PT, R7, 0x4, RZ ;  /* 0x0000000407077810 */ /* 0x000fce0007ffe0ff */
.L_x_97:
[----:B------:R-:W-:-:S13]  /*35b0*/  ISETP.NE.AND P0, PT, RZ, UR5, PT ;  /* 0x00000005ff007c0c */ /* 0x000fda000bf05270 */
[----:B------:R-:W-:Y:S05]  /*35c0*/  @!P0 EXIT ;  /* 0x000000000000894d */ /* 0x000fea0003800000 */
[----:B0--34-:R-:W0:Y:S01]  /*35d0*/  LDC.64 R4, c[0x0][0x388] ;  /* 0x0000e200ff047b82 */ /* 0x019e220000000a00 */
[----:B------:R-:W-:Y:S01]  /*35e0*/  IADD3 R11, PT, PT, R2, R7, RZ ;  /* 0x00000007020b7210 */ /* 0x000fe20007ffe0ff */
[----:B------:R-:W-:-:S12]  /*35f0*/  UIADD3 UR4, UPT, UPT, -UR5, URZ, URZ ;  /* 0x000000ff05047290 */ /* 0x000fd8000fffe1ff */
.L_x_108:
[----:B0--3--:R-:W-:-:S05]  /*3600*/  IMAD.WIDE R6, R11, 0x4, R4 ;  /* 0x000000040b067825 */ /* 0x009fca00078e0204 */
[----:B-1----:R-:W3:Y:S01]  /*3610*/  LDG.E R13, desc[UR10][R6.64] ;  /* 0x0000000a060d7981 */ /* 0x002ee2000c1e1900 */
[----:B------:R-:W2:Y:S01]  /*3620*/  MUFU.RCP R0, R3 ;  /* 0x0000000300007308 */ /* 0x000ea20000001000 */
[----:B------:R-:W-:Y:S01]  /*3630*/  UIADD3 UR4, UPT, UPT, UR4, 0x1, URZ ;  /* 0x0000000104047890 */ /* 0x000fe2000fffe0ff */
[----:B------:R-:W-:Y:S03]  /*3640*/  BSSY.RECONVERGENT B2, `(.L_x_106) ;  /* 0x000000c000027945 */ /* 0x000fe60003800200 */
[----:B------:R-:W-:Y:S01]  /*3650*/  UISETP.NE.AND UP0, UPT, UR4, URZ, UPT ;  /* 0x000000ff0400728c */ /* 0x000fe2000bf05270 */
[----:B--2---:R-:W-:-:S04]  /*3660*/  FFMA R9, R0, -R3, 1 ;  /* 0x3f80000000097423 */ /* 0x004fc80000000803 */
[----:B------:R-:W-:Y:S01]  /*3670*/  FFMA R0, R0, R9, R0 ;  /* 0x0000000900007223 */ /* 0x000fe20000000000 */
[----:B---3--:R-:W0:Y:S03]  /*3680*/  FCHK P0, R13, R3 ;  /* 0x000000030d007302 */ /* 0x008e260000000000 */
[----:B------:R-:W-:-:S04]  /*3690*/  FFMA R2, R0, R13, RZ ;  /* 0x0000000d00027223 */ /* 0x000fc800000000ff */
[----:B------:R-:W-:-:S04]  /*36a0*/  FFMA R9, R2, -R3, R13 ;  /* 0x8000000302097223 */ /* 0x000fc8000000000d */
[----:B------:R-:W-:Y:S01]  /*36b0*/  FFMA R9, R0, R9, R2 ;  /* 0x0000000900097223 */ /* 0x000fe20000000002 */
[----:B0-----:R-:W-:Y:S06]  /*36c0*/  @!P0 BRA `(.L_x_107) ;  /* 0x00000000000c8947 */ /* 0x001fec0003800000 */
[----:B------:R-:W-:Y:S02]  /*36d0*/  MOV R0, R13 ;  /* 0x0000000d00007202 */ /* 0x000fe40000000f00 */
[----:B------:R-:W-:-:S07]  /*36e0*/  MOV R12, 0x3700 ;  /* 0x00003700000c7802 */ /* 0x000fce0000000f00 */
[----:B------:R-:W-:Y:S05]  /*36f0*/  CALL.REL.NOINC `($__internal_1_$__cuda_sm3x_div_rn_noftz_f32_slowpath) ;  /* 0x0000000000147944 */ /* 0x000fea0003c00000 */
.L_x_107:
[----:B------:R-:W-:Y:S05]  /*3700*/  BSYNC.RECONVERGENT B2 ;  /* 0x0000000000027941 */ /* 0x000fea0003800200 */
.L_x_106:
[----:B------:R3:W-:Y:S01]  /*3710*/  STG.E desc[UR10][R6.64], R9 ;  /* 0x0000000906007986 */ /* 0x0007e2000c10190a */
[----:B------:R-:W-:Y:S01]  /*3720*/  IADD3 R11, PT, PT, R11, 0x1, RZ ;  /* 0x000000010b0b7810 */ /* 0x000fe20007ffe0ff */
[----:B------:R-:W-:Y:S06]  /*3730*/  BRA.U UP0, `(.L_x_108) ;  /* 0xfffffffd00b07547 */ /* 0x000fec000b83ffff */
[----:B------:R-:W-:Y:S05]  /*3740*/  EXIT ;  /* 0x000000000000794d */ /* 0x000fea0003800000 */
        .weak           $__internal_1_$__cuda_sm3x_div_rn_noftz_f32_slowpath
        .type           $__internal_1_$__cuda_sm3x_div_rn_noftz_f32_slowpath,@function
        .size           $__internal_1_$__cuda_sm3x_div_rn_noftz_f32_slowpath,(.L_x_145 - $__internal_1_$__cuda_sm3x_div_rn_noftz_f32_slowpath)
$__internal_1_$__cuda_sm3x_div_rn_noftz_f32_slowpath:
[----:B------:R-:W-:Y:S01]  /*3750*/  SHF.R.U32.HI R10, RZ, 0x17, R3 ;  /* 0x00000017ff0a7819 */ /* 0x000fe20000011603 */
[----:B------:R-:W-:Y:S01]  /*3760*/  BSSY.RECONVERGENT B0, `(.L_x_109) ;  /* 0x0000063000007945 */ /* 0x000fe20003800200 */
[----:B------:R-:W-:Y:S02]  /*3770*/  SHF.R.U32.HI R13, RZ, 0x17, R0 ;  /* 0x00000017ff0d7819 */ /* 0x000fe40000011600 */
[----:B------:R-:W-:Y:S02]  /*3780*/  LOP3.LUT R10, R10, 0xff, RZ, 0xc0, !PT ;  /* 0x000000ff0a0a7812 */ /* 0x000fe400078ec0ff */
[----:B------:R-:W-:Y:S02]  /*3790*/  LOP3.LUT R13, R13, 0xff, RZ, 0xc0, !PT ;  /* 0x000000ff0d0d7812 */ /* 0x000fe400078ec0ff */
[----:B------:R-:W-:Y:S02]  /*37a0*/  IADD3 R16, PT, PT, R10, -0x1, RZ ;  /* 0xffffffff0a107810 */ /* 0x000fe40007ffe0ff */
[----:B------:R-:W-:-:S02]  /*37b0*/  IADD3 R14, PT, PT, R13, -0x1, RZ ;  /* 0xffffffff0d0e7810 */ /* 0x000fc40007ffe0ff */
[----:B------:R-:W-:Y:S02]  /*37c0*/  ISETP.GT.U32.AND P0, PT, R16, 0xfd, PT ;  /* 0x000000fd1000780c */ /* 0x000fe40003f04070 */
[----:B------:R-:W-:Y:S02]  /*37d0*/  MOV R15, R3 ;  /* 0x00000003000f7202 */ /* 0x000fe40000000f00 */
[----:B------:R-:W-:-:S13]  /*37e0*/  ISETP.GT.U32.OR P0, PT, R14, 0xfd, P0 ;  /* 0x000000fd0e00780c */ /* 0x000fda0000704470 */
[----:B------:R-:W-:Y:S01]  /*37f0*/  @!P0 MOV R9, RZ ;  /* 0x000000ff00098202 */ /* 0x000fe20000000f00 */
        /* <DEDUP_REMOVED lines=17> */
[----:B------:R-:W-:Y:S02]  /*3910*/  ISETP.GE.AND P0, PT, R14, RZ, PT ;  /* 0x000000ff0e00720c */ /* 0x000fe40003f06270 */
[----:B------:R-:W-:-:S11]  /*3920*/  ISETP.GE.AND P1, PT, R16, RZ, PT ;  /* 0x000000ff1000720c */ /* 0x000fd60003f26270 */
[----:B------:R-:W-:Y:S01]  /*3930*/  @P0 MOV R9, RZ ;  /* 0x000000ff00090202 */ /* 0x000fe20000000f00 */
[----:B------:R-:W-:Y:S01]  /*3940*/  @!P0 FFMA R0, R0, 1.84467440737095516160e+19, RZ ;  /* 0x5f80000000008823 */ /* 0x000fe200000000ff */
[----:B------:R-:W-:Y:S01]  /*3950*/  @!P0 MOV R9, 0xffffffc0 ;  /* 0xffffffc000098802 */ /* 0x000fe20000000f00 */
[----:B------:R-:W-:-:S03]  /*3960*/  @!P1 FFMA R15, R3, 1.84467440737095516160e+19, RZ ;  /* 0x5f800000030f9823 */ /* 0x000fc600000000ff */
[----:B------:R-:W-:-:S07]  /*3970*/  @!P1 IADD3 R9, PT, PT, R9, 0x40, RZ ;  /* 0x0000004009099810 */ /* 0x000fce0007ffe0ff */
.L_x_110:
[----:B------:R-:W-:Y:S01]  /*3980*/  LEA R14, R10, 0xc0800000, 0x17 ;  /* 0xc08000000a0e7811 */ /* 0x000fe200078eb8ff */
[----:B------:R-:W-:Y:S01]  /*3990*/  BSSY.RECONVERGENT B1, `(.L_x_115) ;  /* 0x0000036000017945 */ /* 0x000fe20003800200 */
[----:B------:R-:W-:Y:S02]  /*39a0*/  IADD3 R13, PT, PT, R13, -0x7f, RZ ;  /* 0xffffff810d0d7810 */ /* 0x000fe40007ffe0ff */
[----:B------:R-:W-:-:S03]  /*39b0*/  IADD3 R16, PT, PT, -R14, R15, RZ ;  /* 0x0000000f0e107210 */ /* 0x000fc60007ffe1ff */
[C---:B------:R-:W-:Y:S01]  /*39c0*/  IMAD R0, R13.reuse, -0x800000, R0 ;  /* 0xff8000000d007824 */ /* 0x040fe200078e0200 */
[----:B------:R0:W1:Y:S01]  /*39d0*/  MUFU.RCP R14, R16 ;  /* 0x00000010000e7308 */ /* 0x0000620000001000 */
[----:B------:R-:W-:Y:S01]  /*39e0*/  FADD.FTZ R17, -R16, -RZ ;  /* 0x800000ff10117221 */ /* 0x000fe20000010100 */
[----:B0-----:R-:W-:-:S04]  /*39f0*/  IADD3 R16, PT, PT, R13, 0x7f, -R10 ;  /* 0x0000007f0d107810 */ /* 0x001fc80007ffe80a */
[----:B------:R-:W-:Y:S01]  /*3a00*/  IADD3 R9, PT, PT, R16, R9, RZ ;  /* 0x0000000910097210 */ /* 0x000fe20007ffe0ff */
        /* <DEDUP_REMOVED lines=9> */
[----:B------:R-:W-:-:S04]  /*3aa0*/  IADD3 R10, PT, PT, R10, R9, RZ ;  /* 0x000000090a0a7210 */ /* 0x000fc80007ffe0ff */
[----:B------:R-:W-:-:S04]  /*3ab0*/  IADD3 R13, PT, PT, R10, -0x1, RZ ;  /* 0xffffffff0a0d7810 */ /* 0x000fc80007ffe0ff */
        /* <DEDUP_REMOVED lines=9> */
[-CC-:B------:R-:W-:Y:S01]  /*3b50*/  FFMA.RZ R9, R15, R17.reuse, R14.reuse ;  /* 0x000000110f097223 */ /* 0x180fe2000000c00e */
[C---:B------:R-:W-:Y:S02]  /*3b60*/  IADD3 R16, PT, PT, R10.reuse, 0x20, RZ ;  /* 0x000000200a107810 */ /* 0x040fe40007ffe0ff */
[C---:B------:R-:W-:Y:S02]  /*3b70*/  ISETP.NE.AND P3, PT, R10.reuse, RZ, PT ;  /* 0x000000ff0a00720c */ /* 0x040fe40003f65270 */
[----:B------:R-:W-:Y:S01]  /*3b80*/  LOP3.LUT R13, R9, 0x7fffff, RZ, 0xc0, !PT ;  /* 0x007fffff090d7812 */ /* 0x000fe200078ec0ff */
[CCC-:B------:R-:W-:Y:S01]  /*3b90*/  FFMA.RP R9, R15.reuse, R17.reuse, R14.reuse ;  /* 0x000000110f097223 */ /* 0x1c0fe2000000800e */
[----:B------:R-:W-:Y:S01]  /*3ba0*/  FFMA.RM R14, R15, R17, R14 ;  /* 0x000000110f0e7223 */ /* 0x000fe2000000400e */
[----:B------:R-:W-:Y:S02]  /*3bb0*/  ISETP.NE.AND P1, PT, R10, RZ, PT ;  /* 0x000000ff0a00720c */ /* 0x000fe40003f25270 */
[----:B------:R-:W-:-:S02]  /*3bc0*/  LOP3.LUT R13, R13, 0x800000, RZ, 0xfc, !PT ;  /* 0x008000000d0d7812 */ /* 0x000fc400078efcff */
[----:B------:R-:W-:Y:S02]  /*3bd0*/  IADD3 R10, PT, PT, -R10, RZ, RZ ;  /* 0x000000ff0a0a7210 */ /* 0x000fe40007ffe1ff */
[----:B------:R-:W-:Y:S02]  /*3be0*/  SHF.L.U32 R16, R13, R16, RZ ;  /* 0x000000100d107219 */ /* 0x000fe400000006ff */
[----:B------:R-:W-:Y:S02]  /*3bf0*/  FSETP.NEU.FTZ.AND P0, PT, R9, R14, PT ;  /* 0x0000000e0900720b */ /* 0x000fe40003f1d000 */
[----:B------:R-:W-:Y:S02]  /*3c00*/  SEL R10, R10, RZ, P3 ;  /* 0x000000ff0a0a7207 */ /* 0x000fe40001800000 */
[----:B------:R-:W-:Y:S02]  /*3c10*/  ISETP.NE.AND P1, PT, R16, RZ, P1 ;  /* 0x000000ff1000720c */ /* 0x000fe40000f25270 */
[----:B------:R-:W-:-:S02]  /*3c20*/  SHF.R.U32.HI R10, RZ, R10, R13 ;  /* 0x0000000aff0a7219 */ /* 0x000fc4000001160d */
[----:B------:R-:W-:Y:S02]  /*3c30*/  PLOP3.LUT P0, PT, P0, P1, PT, 0xf8, 0x8f ;  /* 0x00000000008f781c */ /* 0x000fe40000703f70 */
[----:B------:R-:W-:Y:S02]  /*3c40*/  SHF.R.U32.HI R14, RZ, 0x1, R10 ;  /* 0x00000001ff0e7819 */ /* 0x000fe4000001160a */
[----:B------:R-:W-:-:S04]  /*3c50*/  SEL R9, RZ, 0x1, !P0 ;  /* 0x00000001ff097807 */ /* 0x000fc80004000000 */
[----:B------:R-:W-:-:S04]  /*3c60*/  LOP3.LUT R9, R9, 0x1, R14, 0xf8, !PT ;  /* 0x0000000109097812 */ /* 0x000fc800078ef80e */
[----:B------:R-:W-:-:S04]  /*3c70*/  LOP3.LUT R9, R9, R10, RZ, 0xc0, !PT ;  /* 0x0000000a09097212 */ /* 0x000fc800078ec0ff */
[----:B------:R-:W-:-:S04]  /*3c80*/  IADD3 R9, PT, PT, R14, R9, RZ ;  /* 0x000000090e097210 */ /* 0x000fc80007ffe0ff */
[----:B------:R-:W-:Y:S01]  /*3c90*/  LOP3.LUT R0, R9, R0, RZ, 0xfc, !PT ;  /* 0x0000000009007212 */ /* 0x000fe200078efcff */
[----:B------:R-:W-:Y:S06]  /*3ca0*/  BRA `(.L_x_118) ;  /* 0x0000000000107947 */ /* 0x000fec0003800000 */
.L_x_117:
[----:B------:R-:W-:-:S04]  /*3cb0*/  LOP3.LUT R0, R0, 0x80000000, RZ, 0xc0, !PT ;  /* 0x8000000000007812 */ /* 0x000fc800078ec0ff */
[----:B------:R-:W-:Y:S01]  /*3cc0*/  LOP3.LUT R0, R0, 0x7f800000, RZ, 0xfc, !PT ;  /* 0x7f80000000007812 */ /* 0x000fe200078efcff */
[----:B------:R-:W-:Y:S06]  /*3cd0*/  BRA `(.L_x_118) ;  /* 0x0000000000047947 */ /* 0x000fec0003800000 */
.L_x_116:
[----:B------:R-:W-:-:S07]  /*3ce0*/  LEA R0, R9, R0, 0x17 ;  /* 0x0000000009007211 */ /* 0x000fce00078eb8ff */
.L_x_118:
[----:B------:R-:W-:Y:S05]  /*3cf0*/  BSYNC.RECONVERGENT B1 ;  /* 0x0000000000017941 */ /* 0x000fea0003800200 */
.L_x_115:
[----:B------:R-:W-:Y:S05]  /*3d00*/  BRA `(.L_x_119) ;  /* 0x0000000000207947 */ /* 0x000fea0003800000 */
.L_x_114:
[----:B------:R-:W-:-:S04]  /*3d10*/  LOP3.LUT R0, R15, 0x80000000, R0, 0x48, !PT ;  /* 0x800000000f007812 */ /* 0x000fc800078e4800 */
[----:B------:R-:W-:Y:S01]  /*3d20*/  LOP3.LUT R0, R0, 0x7f800000, RZ, 0xfc, !PT ;  /* 0x7f80000000007812 */ /* 0x000fe200078efcff */
[----:B------:R-:W-:Y:S06]  /*3d30*/  BRA `(.L_x_119) ;  /* 0x0000000000147947 */ /* 0x000fec0003800000 */
.L_x_113:
[----:B------:R-:W-:Y:S01]  /*3d40*/  LOP3.LUT R0, R15, 0x80000000, R0, 0x48, !PT ;  /* 0x800000000f007812 */ /* 0x000fe200078e4800 */
[----:B------:R-:W-:Y:S06]  /*3d50*/  BRA `(.L_x_119) ;  /* 0x00000000000c7947 */ /* 0x000fec0003800000 */
.L_x_112:
[----:B------:R-:W0:Y:S01]  /*3d60*/  MUFU.RSQ R0, -QNAN ;  /* 0xffc0000000007908 */ /* 0x000e220000001400 */
[----:B------:R-:W-:Y:S05]  /*3d70*/  BRA `(.L_x_119) ;  /* 0x0000000000047947 */ /* 0x000fea0003800000 */
.L_x_111:
[----:B------:R-:W-:-:S07]  /*3d80*/  FADD.FTZ R0, R0, R3 ;  /* 0x0000000300007221 */ /* 0x000fce0000010000 */
.L_x_119:
[----:B------:R-:W-:Y:S05]  /*3d90*/  BSYNC.RECONVERGENT B0 ;  /* 0x0000000000007941 */ /* 0x000fea0003800200 */
.L_x_109:
[----:B------:R-:W-:Y:S01]  /*3da0*/  HFMA2 R13, -RZ, RZ, 0, 0 ;  /* 0x00000000ff0d7431 */ /* 0x000fe200000001ff */
[----:B0-----:R-:W-:-:S03]  /*3db0*/  MOV R9, R0 ;  /* 0x0000000000097202 */ /* 0x001fc60000000f00 */
[----:B------:R-:W-:Y:S05]  /*3dc0*/  RET.REL.NODEC R12 `(_Z7softmaxPfS_ii) ;  /* 0xffffffc00c8c7950 */ /* 0x000fea0003c3ffff */
.L_x_120:
        /* <DEDUP_REMOVED lines=11> */
.L_x_145:


//--------------------- .text._Z14quadratic_lossPfS_S_i --------------------------
	.section	.text._Z14quadratic_lossPfS_S_i,"ax",@progbits
	.align	128
        .global         _Z14quadratic_lossPfS_S_i
        .type           _Z14quadratic_lossPfS_S_i,@function
        .size           _Z14quadratic_lossPfS_S_i,(.L_x_148 - _Z14quadratic_lossPfS_S_i)
        .other          _Z14quadratic_lossPfS_S_i,@"STO_CUDA_ENTRY STV_DEFAULT"
_Z14quadratic_lossPfS_S_i:
.text._Z14quadratic_lossPfS_S_i:
        /* <DEDUP_REMOVED lines=9> */
[----:B------:R-:W1:Y:S07]  /*0090*/  LDCU.64 UR4, c[0x0][0x358] ;  /* 0x00006b00ff0477ac */ /* 0x000e6e0008000a00 */
[----:B------:R-:W2:Y:S08]  /*00a0*/  LDC.64 R4, c[0x0][0x388] ;  /* 0x0000e200ff047b82 */ /* 0x000eb00000000a00 */
[----:B------:R-:W3:Y:S01]  /*00b0*/  LDC.64 R6, c[0x0][0x390] ;  /* 0x0000e400ff067b82 */ /* 0x000ee20000000a00 */
[----:B0-----:R-:W-:-:S06]  /*00c0*/  IMAD.WIDE R2, R9, 0x4, R2 ;  /* 0x0000000409027825 */ /* 0x001fcc00078e0202 */
[----:B-1----:R-:W4:Y:S01]  /*00d0*/  LDG.E R2, desc[UR4][R2.64] ;  /* 0x0000000402027981 */ /* 0x002f22000c1e1900 */
[----:B--2---:R-:W-:-:S06]  /*00e0*/  IMAD.WIDE R4, R9, 0x4, R4 ;  /* 0x0000000409047825 */ /* 0x004fcc00078e0204 */
[----:B------:R-:W4:Y:S01]  /*00f0*/  LDG.E R5, desc[UR4][R4.64] ;  /* 0x0000000404057981 */ /* 0x000f22000c1e1900 */
[----:B---3--:R-:W-:-:S04]  /*0100*/  IMAD.WIDE R6, R9, 0x4, R6 ;  /* 0x0000000409067825 */ /* 0x008fc800078e0206 */
[----:B----4-:R-:W-:-:S04]  /*0110*/  FADD R0, R2, -R5 ;  /* 0x8000000502007221 */ /* 0x010fc80000000000 */
[----:B------:R-:W-:-:S05]  /*0120*/  FMUL R9, R0, R0 ;  /* 0x0000000000097220 */ /* 0x000fca0000400000 */
[----:B------:R-:W-:Y:S01]  /*0130*/  STG.E desc[UR4][R6.64], R9 ;  /* 0x0000000906007986 */ /* 0x000fe2000c101904 */
[----:B------:R-:W-:Y:S05]  /*0140*/  EXIT ;  /* 0x000000000000794d */ /* 0x000fea0003800000 */
.L_x_121:
        /* <DEDUP_REMOVED lines=11> */
.L_x_148:


//--------------------- .text._Z5unhotPfPiii      --------------------------
	.section	.text._Z5unhotPfPiii,"ax",@progbits
	.align	128
        .global         _Z5unhotPfPiii
        .type           _Z5unhotPfPiii,@function
        .size           _Z5unhotPfPiii,(.L_x_149 - _Z5unhotPfPiii)
        .other          _Z5unhotPfPiii,@"STO_CUDA_ENTRY STV_DEFAULT"
_Z5unhotPfPiii:
.text._Z5unhotPfPiii:
        /* <DEDUP_REMOVED lines=11> */
[----:B0-----:R-:W-:-:S09]  /*00b0*/  UISETP.GE.AND UP0, UPT, UR5, 0x2, UPT ;  /* 0x000000020500788c */ /* 0x001fd2000bf06270 */
[----:B-1----:R-:W-:Y:S05]  /*00c0*/  BRA.U !UP0, `(.L_x_122) ;  /* 0x0000000908787547 */ /* 0x002fea000b800000 */
[----:B------:R-:W0:Y:S01]  /*00d0*/  LDC.64 R2, c[0x0][0x380] ;  /* 0x0000e000ff027b82 */ /* 0x000e220000000a00 */
[----:B------:R-:W-:-:S04]  /*00e0*/  IMAD R5, R0, UR5, RZ ;  /* 0x0000000500057c24 */ /* 0x000fc8000f8e02ff */
[----:B0-----:R-:W-:-:S05]  /*00f0*/  IMAD.WIDE R2, R5, 0x4, R2 ;  /* 0x0000000405027825 */ /* 0x001fca00078e0202 */
[----:B------:R0:W5:Y:S01]  /*0100*/  LDG.E R7, desc[UR8][R2.64] ;  /* 0x0000000802077981 */ /* 0x000162000c1e1900 */
[----:B------:R-:W-:Y:S01]  /*0110*/  UIADD3 UR4, UPT, UPT, UR5, -0x1, URZ ;  /* 0xffffffff05047890 */ /* 0x000fe2000fffe0ff */
[----:B------:R-:W-:Y:S01]  /*0120*/  IMAD.MOV.U32 R6, RZ, RZ, RZ ;  /* 0x000000ffff067224 */ /* 0x000fe200078e00ff */
[----:B------:R-:W-:Y:S01]  /*0130*/  UIADD3 UR5, UPT, UPT, UR5, -0x2, URZ ;  /* 0xfffffffe05057890 */ /* 0x000fe2000fffe0ff */
[----:B------:R-:W-:Y:S01]  /*0140*/  IMAD.MOV.U32 R5, RZ, RZ, 0x1 ;  /* 0x00000001ff057424 */ /* 0x000fe200078e00ff */
[----:B------:R-:W-:Y:S02]  /*0150*/  ULOP3.LUT UR6, UR4, 0xf, URZ, 0xc0, !UPT ;  /* 0x0000000f04067892 */ /* 0x000fe4000f8ec0ff */
[----:B------:R-:W-:-:S09]  /*0160*/  UISETP.GE.U32.AND UP0, UPT, UR5, 0xf, UPT ;  /* 0x0000000f0500788c */ /* 0x000fd2000bf06070 */
[----:B0-----:R-:W-:Y:S05]  /*0170*/  BRA.U !UP0, `(.L_x_123) ;  /* 0x0000000508247547 */ /* 0x001fea000b800000 */
[----:B------:R-:W-:Y:S01]  /*0180*/  IMAD.MOV.U32 R8, RZ, RZ, RZ ;  /* 0x000000ffff087224 */ /* 0x000fe200078e00ff */
[----:B------:R-:W-:Y:S01]  /*0190*/  ULOP3.LUT UR5, UR4, 0xfffffff0, URZ, 0xc0, !UPT ;  /* 0xfffffff004057892 */ /* 0x000fe2000f8ec0ff */
[----:B------:R-:W-:-:S11]  /*01a0*/  IMAD.MOV.U32 R6, RZ, RZ, RZ ;  /* 0x000000ffff067224 */ /* 0x000fd600078e00ff */
.L_x_124:
[----:B------:R-:W-:-:S04]  /*01b0*/  VIADD R17, R8, 0x1 ;  /* 0x0000000108117836 */ /* 0x000fc80000000000 */
        /* <DEDUP_REMOVED lines=16> */
[----:B------:R-:W4:Y:S01]  /*02c0*/  LDG.E R20, desc[UR8][R4.64+0x3c] ;  /* 0x00003c0804147981 */ /* 0x000f22000c1e1900 */
[----:B--2--5:R-:W-:-:S04]  /*02d0*/  FSETP.GT.AND P2, PT, R22, R7, PT ;  /* 0x000000071600720b */ /* 0x024fc80003f44000 */
[----:B------:R-:W-:Y:S02]  /*02e0*/  FSEL R7, R22, R7, P2 ;  /* 0x0000000716077208 */ /* 0x000fe40001000000 */
[----:B------:R-:W-:Y:S02]  /*02f0*/  SEL R17, R17, R6, P2 ;  /* 0x0000000611117207 */ /* 0x000fe40001000000 */
[----:B---3--:R-:W-:-:S04]  /*0300*/  FSETP.GT.AND P3, PT, R24, R7, PT ;  /* 0x000000071800720b */ /* 0x008fc80003f64000 */
[----:B------:R-:W-:-:S04]  /*0310*/  FSEL R7, R24, R7, P3 ;  /* 0x0000000718077208 */ /* 0x000fc80001800000 */
[----:B----4-:R-:W-:-:S04]  /*0320*/  FSETP.GT.AND P1, PT, R26, R7, PT ;  /* 0x000000071a00720b */ /* 0x010fc80003f24000 */
[----:B------:R-:W-:Y:S01]  /*0330*/  FSEL R7, R26, R7, P1 ;  /* 0x000000071a077208 */ /* 0x000fe20000800000 */
[----:B------:R-:W-:-:S03]  /*0340*/  @P3 VIADD R17, R8, 0x2 ;  /* 0x0000000208113836 */ /* 0x000fc60000000000 */
[----:B------:R-:W-:-:S04]  /*0350*/  FSETP.GT.AND P6, PT, R28, R7, PT ;  /* 0x000000071c00720b */ /* 0x000fc80003fc4000 */
        /* <DEDUP_REMOVED lines=37> */
[C---:B------:R-:W-:Y:S02]  /*05b0*/  @P1 VIADD R17, R8.reuse, 0xf ;  /* 0x0000000f08111836 */ /* 0x040fe40000000000 */
[----:B------:R-:W-:-:S05]  /*05c0*/  VIADD R8, R8, 0x10 ;  /* 0x0000001008087836 */ /* 0x000fca0000000000 */
[C---:B------:R-:W-:Y:S02]  /*05d0*/  ISETP.NE.AND P1, PT, R8.reuse, UR5, PT ;  /* 0x0000000508007c0c */ /* 0x040fe4000bf25270 */
[----:B------:R-:W-:-:S11]  /*05e0*/  SEL R6, R8, R17, P0 ;  /* 0x0000001108067207 */ /* 0x000fd60000000000 */
[----:B------:R-:W-:Y:S05]  /*05f0*/  @P1 BRA `(.L_x_124) ;  /* 0xfffffff800ec1947 */ /* 0x000fea000383ffff */
[----:B------:R-:W-:-:S07]  /*0600*/  VIADD R5, R8, 0x1 ;  /* 0x0000000108057836 */ /* 0x000fce0000000000 */
.L_x_123:
        /* <DEDUP_REMOVED lines=37> */
[----:B------:R-:W-:-:S08]  /*0860*/  @P2 VIADD R6, R5, 0x6 ;  /* 0x0000000605062836 */ /* 0x000fd00000000000 */
[C---:B------:R-:W-:Y:S02]  /*0870*/  @P3 VIADD R6, R5.reuse, 0x7 ;  /* 0x0000000705063836 */ /* 0x040fe40000000000 */
[----:B------:R-:W-:-:S07]  /*0880*/  VIADD R5, R5, 0x8 ;  /* 0x0000000805057836 */ /* 0x000fce0000000000 */
.L_x_125:
        /* <DEDUP_REMOVED lines=20> */
[----:B------:R-:W-:-:S08]  /*09d0*/  @P2 VIADD R6, R5, 0x2 ;  /* 0x0000000205062836 */ /* 0x000fd00000000000 */
[C---:B------:R-:W-:Y:S02]  /*09e0*/  @P3 VIADD R6, R5.reuse, 0x3 ;  /* 0x0000000305063836 */ /* 0x040fe40000000000 */
[----:B------:R-:W-:-:S07]  /*09f0*/  VIADD R5, R5, 0x4 ;  /* 0x0000000405057836 */ /* 0x000fce0000000000 */
.L_x_126:
[----:B------:R-:W-:Y:S05]  /*0a00*/  BRA.U !UP1, `(.L_x_122) ;  /* 0x0000000109287547 */ /* 0x000fea000b800000 */
[----:B------:R-:W-:-:S12]  /*0a10*/  UIADD3 UR4, UPT, UPT, -UR4, URZ, URZ ;  /* 0x000000ff04047290 */ /* 0x000fd8000fffe1ff */
.L_x_127:
[----:B------:R-:W-:-:S06]  /*0a20*/  IMAD.WIDE R8, R5, 0x4, R2 ;  /* 0x0000000405087825 */ /* 0x000fcc00078e0202 */
[----:B------:R-:W2:Y:S01]  /*0a30*/  LDG.E R8, desc[UR8][R8.64] ;  /* 0x0000000808087981 */ /* 0x000ea2000c1e1900 */
[----:B------:R-:W-:-:S04]  /*0a40*/  UIADD3 UR4, UPT, UPT, UR4, 0x1, URZ ;  /* 0x0000000104047890 */ /* 0x000fc8000fffe0ff */
[----:B------:R-:W-:Y:S01]  /*0a50*/  UISETP.NE.AND UP0, UPT, UR4, URZ, UPT ;  /* 0x000000ff0400728c */ /* 0x000fe2000bf05270 */
[----:B--2--5:R-:W-:-:S04]  /*0a60*/  FSETP.GT.AND P0, PT, R8, R7, PT ;  /* 0x000000070800720b */ /* 0x024fc80003f04000 */
[C---:B------:R-:W-:Y:S01]  /*0a70*/  SEL R6, R5.reuse, R6, P0 ;  /* 0x0000000605067207 */ /* 0x040fe20000000000 */
[----:B------:R-:W-:Y:S01]  /*0a80*/  VIADD R5, R5, 0x1 ;  /* 0x0000000105057836 */ /* 0x000fe20000000000 */
[----:B------:R-:W-:Y:S02]  /*0a90*/  FSEL R7, R8, R7, P0 ;  /* 0x0000000708077208 */ /* 0x000fe40000000000 */
[----:B------:R-:W-:Y:S05]  /*0aa0*/  BRA.U UP0, `(.L_x_127) ;  /* 0xfffffffd00dc7547 */ /* 0x000fea000b83ffff */
.L_x_122:
[----:B------:R-:W0:Y:S02]  /*0ab0*/  LDC.64 R2, c[0x0][0x388] ;  /* 0x0000e200ff027b82 */ /* 0x000e240000000a00 */
[----:B0-----:R-:W-:-:S05]  /*0ac0*/  IMAD.WIDE R2, R0, 0x4, R2 ;  /* 0x0000000400027825 */ /* 0x001fca00078e0202 */
[----:B------:R-:W-:Y:S01]  /*0ad0*/  STG.E desc[UR8][R2.64], R6 ;  /* 0x0000000602007986 */ /* 0x000fe2000c101908 */
[----:B------:R-:W-:Y:S05]  /*0ae0*/  EXIT ;  /* 0x000000000000794d */ /* 0x000fea0003800000 */
.L_x_128:
        /* <DEDUP_REMOVED lines=9> */
.L_x_149:


//--------------------- .text._Z7unhot_1PfPii     --------------------------
	.section	.text._Z7unhot_1PfPii,"ax",@progbits
	.align	128
        .global         _Z7unhot_1PfPii
        .type           _Z7unhot_1PfPii,@function
        .size           _Z7unhot_1PfPii,(.L_x_150 - _Z7unhot_1PfPii)
        .other          _Z7unhot_1PfPii,@"STO_CUDA_ENTRY STV_DEFAULT"
_Z7unhot_1PfPii:
.text._Z7unhot_1PfPii:
        /* <DEDUP_REMOVED lines=10> */
[----:B------:R-:W2:Y:S01]  /*00a0*/  LDC.64 R4, c[0x0][0x388] ;  /* 0x0000e200ff047b82 */ /* 0x000ea20000000a00 */
[----:B0-----:R-:W-:-:S06]  /*00b0*/  IMAD.WIDE R2, R7, 0x4, R2 ;  /* 0x0000000407027825 */ /* 0x001fcc00078e0202 */
[----:B-1----:R-:W3:Y:S01]  /*00c0*/  LDG.E R2, desc[UR4][R2.64] ;  /* 0x0000000402027981 */ /* 0x002ee2000c1e1900 */
[----:B--2---:R-:W-:Y:S01]  /*00d0*/  IMAD.WIDE R4, R7, 0x4, R4 ;  /* 0x0000000407047825 */ /* 0x004fe200078e0204 */
[----:B---3--:R-:W-:-:S04]  /*00e0*/  FSETP.GT.AND P0, PT, R2, 0.5, PT ;  /* 0x3f0000000200780b */ /* 0x008fc80003f04000 */
[----:B------:R-:W-:-:S05]  /*00f0*/  SEL R7, RZ, 0x1, !P0 ;  /* 0x00000001ff077807 */ /* 0x000fca0004000000 */
[----:B------:R-:W-:Y:S01]  /*0100*/  STG.E desc[UR4][R4.64], R7 ;  /* 0x0000000704007986 */ /* 0x000fe2000c101904 */
[----:B------:R-:W-:Y:S05]  /*0110*/  EXIT ;  /* 0x000000000000794d */ /* 0x000fea0003800000 */
.L_x_129:
        /* <DEDUP_REMOVED lines=14> */
.L_x_150:


//--------------------- .text._Z6onehotPiPfii     --------------------------
	.section	.text._Z6onehotPiPfii,"ax",@progbits
	.align	128
        .global         _Z6onehotPiPfii
        .type           _Z6onehotPiPfii,@function
        .size           _Z6onehotPiPfii,(.L_x_151 - _Z6onehotPiPfii)
        .other          _Z6onehotPiPfii,@"STO_CUDA_ENTRY STV_DEFAULT"
_Z6onehotPiPfii:
.text._Z6onehotPiPfii:
        /* <DEDUP_REMOVED lines=9> */
[----:B------:R-:W1:Y:S01]  /*0090*/  LDCU.64 UR4, c[0x0][0x358] ;  /* 0x00006b00ff0477ac */ /* 0x000e620008000a00 */
[----:B------:R-:W2:Y:S06]  /*00a0*/  LDCU UR6, c[0x0][0x394] ;  /* 0x00007280ff0677ac */ /* 0x000eac0008000800 */
[----:B------:R-:W3:Y:S01]  /*00b0*/  LDC.64 R4, c[0x0][0x388] ;  /* 0x0000e200ff047b82 */ /* 0x000ee20000000a00 */
[----:B0-----:R-:W-:-:S06]  /*00c0*/  IMAD.WIDE R2, R7, 0x4, R2 ;  /* 0x0000000407027825 */ /* 0x001fcc00078e0202 */
[----:B-1----:R-:W2:Y:S01]  /*00d0*/  LDG.E R2, desc[UR4][R2.64] ;  /* 0x0000000402027981 */ /* 0x002ea2000c1e1900 */
[----:B------:R-:W-:Y:S02]  /*00e0*/  HFMA2 R9, -RZ, RZ, 1.875, 0 ;  /* 0x3f800000ff097431 */ /* 0x000fe400000001ff */
[----:B--2---:R-:W-:-:S04]  /*00f0*/  IMAD R7, R7, UR6, R2 ;  /* 0x0000000607077c24 */ /* 0x004fc8000f8e0202 */
[----:B---3--:R-:W-:-:S05]  /*0100*/  IMAD.WIDE R4, R7, 0x4, R4 ;  /* 0x0000000407047825 */ /* 0x008fca00078e0204 */
[----:B------:R-:W-:Y:S01]  /*0110*/  STG.E desc[UR4][R4.64], R9 ;  /* 0x0000000904007986 */ /* 0x000fe2000c101904 */
[----:B------:R-:W-:Y:S05]  /*0120*/  EXIT ;  /* 0x000000000000794d */ /* 0x000fea0003800000 */
.L_x_130:
        /* <DEDUP_REMOVED lines=13> */
.L_x_151:


//--------------------- .text._Z8onehot_1PiPfi    --------------------------
	.section	.text._Z8onehot_1PiPfi,"ax",@progbits
	.align	128
        .global         _Z8onehot_1PiPfi
        .type           _Z8onehot_1PiPfi,@function
        .size           _Z8onehot_1PiPfi,(.L_x_152 - _Z8onehot_1PiPfi)
        .other          _Z8onehot_1PiPfi,@"STO_CUDA_ENTRY STV_DEFAULT"
_Z8onehot_1PiPfi:
.text._Z8onehot_1PiPfi:
        /* <DEDUP_REMOVED lines=14> */
[----:B---3--:R-:W-:-:S05]  /*00e0*/  I2FP.F32.S32 R7, R2 ;  /* 0x0000000200077245 */ /* 0x008fca0000201400 */
[----:B------:R-:W-:Y:S01]  /*00f0*/  STG.E desc[UR4][R4.64], R7 ;  /* 0x0000000704007986 */ /* 0x000fe2000c101904 */
[----:B------:R-:W-:Y:S05]  /*0100*/  EXIT ;  /* 0x000000000000794d */ /* 0x000fea0003800000 */
.L_x_131:
        /* <DEDUP_REMOVED lines=15> */
.L_x_152:


//--------------------- .text._Z8mul_elemPfS_S_i  --------------------------
	.section	.text._Z8mul_elemPfS_S_i,"ax",@progbits
	.align	128
        .global         _Z8mul_elemPfS_S_i
        .type           _Z8mul_elemPfS_S_i,@function
        .size           _Z8mul_elemPfS_S_i,(.L_x_153 - _Z8mul_elemPfS_S_i)
        .other          _Z8mul_elemPfS_S_i,@"STO_CUDA_ENTRY STV_DEFAULT"
_Z8mul_elemPfS_S_i:
.text._Z8mul_elemPfS_S_i:
        /* <DEDUP_REMOVED lines=17> */
[----:B----4-:R-:W-:-:S05]  /*0110*/  FMUL R9, R2, R5 ;  /* 0x0000000502097220 */ /* 0x010fca0000400000 */
[----:B------:R-:W-:Y:S01]  /*0120*/  STG.E desc[UR4][R6.64], R9 ;  /* 0x0000000906007986 */ /* 0x000fe2000c101904 */
[----:B------:R-:W-:Y:S05]  /*0130*/  EXIT ;  /* 0x000000000000794d */ /* 0x000fea0003800000 */
.L_x_132:
        /* <DEDUP_REMOVED lines=12> */
.L_x_153:


//--------------------- .text._Z3neqPiS_S_i       --------------------------
	.section	.text._Z3neqPiS_S_i,"ax",@progbits
	.align	128
        .global         _Z3neqPiS_S_i
        .type           _Z3neqPiS_S_i,@function
        .size           _Z3neqPiS_S_i,(.L_x_154 - _Z3neqPiS_S_i)
        .other          _Z3neqPiS_S_i,@"STO_CUDA_ENTRY STV_DEFAULT"
_Z3neqPiS_S_i:
.text._Z3neqPiS_S_i:
        /* <DEDUP_REMOVED lines=16> */
[----:B---3--:R-:W-:Y:S01]  /*0100*/  IMAD.WIDE R6, R9, 0x4, R6 ;  /* 0x0000000409067825 */ /* 0x008fe200078e0206 */
[----:B----4-:R-:W-:-:S04]  /*0110*/  ISETP.NE.AND P0, PT, R2, R5, PT ;  /* 0x000000050200720c */ /* 0x010fc80003f05270 */
[----:B------:R-:W-:-:S05]  /*0120*/  SEL R9, RZ, 0x1, !P0 ;  /* 0x00000001ff097807 */ /* 0x000fca0004000000 */
[----:B------:R-:W-:Y:S01]  /*0130*/  STG.E desc[UR4][R6.64], R9 ;  /* 0x0000000906007986 */ /* 0x000fe2000c101904 */
[----:B------:R-:W-:Y:S05]  /*0140*/  EXIT ;  /* 0x000000000000794d */ /* 0x000fea0003800000 */
.L_x_133:
        /* <DEDUP_REMOVED lines=11> */
.L_x_154:


//--------------------- .text._Z5sum_iPiPfi       --------------------------
	.section	.text._Z5sum_iPiPfi,"ax",@progbits
	.align	128
        .global         _Z5sum_iPiPfi
        .type           _Z5sum_iPiPfi,@function
        .size           _Z5sum_iPiPfi,(.L_x_155 - _Z5sum_iPiPfi)
        .other          _Z5sum_iPiPfi,@"STO_CUDA_ENTRY STV_DEFAULT"
_Z5sum_iPiPfi:
.text._Z5sum_iPiPfi:
[----:B------:R-:W-:Y:S01]  /*0000*/  LDC R1, c[0x0][0x37c] ;  /* 0x0000df00ff017b82 */ /* 0x000fe20000000800 */
[----:B------:R-:W0:Y:S07]  /*0010*/  S2R R7, SR_TID.X ;  /* 0x0000000000077919 */ /* 0x000e2e0000002100 */
[----:B------:R-:W0:Y:S01]  /*0020*/  S2UR UR4, SR_CTAID.X ;  /* 0x00000000000479c3 */ /* 0x000e220000002500 */
[----:B------:R-:W1:Y:S01]  /*0030*/  LDCU UR5, c[0x0][0x390] ;  /* 0x00007200ff0577ac */ /* 0x000e620008000800 */
[----:B------:R-:W2:Y:S06]  /*0040*/  LDCU.64 UR6, c[0x0][0x358] ;  /* 0x00006b00ff0677ac */ /* 0x000eac0008000a00 */
[----:B------:R-:W0:Y:S02]  /*0050*/  LDC R0, c[0x0][0x360] ;  /* 0x0000d800ff007b82 */ /* 0x000e240000000800 */
[----:B0-----:R-:W-:-:S05]  /*0060*/  IMAD R5, R0, UR4, R7 ;  /* 0x0000000400057c24 */ /* 0x001fca000f8e0207 */
[----:B-1----:R-:W-:-:S13]  /*0070*/  ISETP.GE.AND P1, PT, R5, UR5, PT ;  /* 0x0000000505007c0c */ /* 0x002fda000bf26270 */
[----:B------:R-:W0:Y:S02]  /*0080*/  @!P1 LDC.64 R2, c[0x0][0x380] ;  /* 0x0000e000ff029b82 */ /* 0x000e240000000a00 */
[----:B0-----:R-:W-:-:S06]  /*0090*/  @!P1 IMAD.WIDE R2, R5, 0x4, R2 ;  /* 0x0000000405029825 */ /* 0x001fcc00078e0202 */
[----:B--2---:R-:W2:Y:S01]  /*00a0*/  @!P1 LDG.E R2, desc[UR6][R2.64] ;  /* 0x0000000602029981 */ /* 0x004ea2000c1e1900 */
[----:B------:R-:W0:Y:S01]  /*00b0*/  S2UR UR5, SR_CgaCtaId ;  /* 0x00000000000579c3 */ /* 0x000e220000008800 */
[----:B------:R-:W-:Y:S01]  /*00c0*/  UMOV UR4, 0x400 ;  /* 0x0000040000047882 */ /* 0x000fe20000000000 */
[----:B------:R-:W-:Y:S01]  /*00d0*/  ISETP.GE.U32.AND P0, PT, R0, 0x2, PT ;  /* 0x000000020000780c */ /* 0x000fe20003f06070 */
[----:B------:R-:W-:Y:S01]  /*00e0*/  IMAD.MOV.U32 R4, RZ, RZ, RZ ;  /* 0x000000ffff047224 */ /* 0x000fe200078e00ff */
[----:B0-----:R-:W-:-:S06]  /*00f0*/  ULEA UR4, UR5, UR4, 0x18 ;  /* 0x0000000405047291 */ /* 0x001fcc000f8ec0ff */
[C---:B------:R-:W-:Y:S02]  /*0100*/  LEA R5, R7.reuse, UR4, 0x2 ;  /* 0x0000000407057c11 */ /* 0x040fe4000f8e10ff */
[----:B--2---:R-:W-:Y:S02]  /*0110*/  @!P1 I2FP.F32.S32 R4, R2 ;  /* 0x0000000200049245 */ /* 0x004fe40000201400 */
[----:B------:R-:W-:-:S03]  /*0120*/  ISETP.NE.AND P1, PT, R7, RZ, PT ;  /* 0x000000ff0700720c */ /* 0x000fc60003f25270 */
[----:B------:R0:W-:Y:S01]  /*0130*/  STS [R5], R4 ;  /* 0x0000000405007388 */ /* 0x0001e20000000800 */
[----:B------:R-:W-:Y:S06]  /*0140*/  BAR.SYNC.DEFER_BLOCKING 0x0 ;  /* 0x0000000000007b1d */ /* 0x000fec0000010000 */
[----:B------:R-:W-:Y:S05]  /*0150*/  @!P0 BRA `(.L_x_134) ;  /* 0x00000000002c8947 */ /* 0x000fea0003800000 */
.L_x_135:
[----:B------:R-:W-:-:S04]  /*0160*/  SHF.R.U32.HI R6, RZ, 0x1, R0 ;  /* 0x00000001ff067819 */ /* 0x000fc80000011600 */
[----:B------:R-:W-:-:S13]  /*0170*/  ISETP.GE.U32.AND P0, PT, R7, R6, PT ;  /* 0x000000060700720c */ /* 0x000fda0003f06070 */
[----:B------:R-:W-:Y:S01]  /*0180*/  @!P0 IMAD R2, R6, 0x4, R5 ;  /* 0x0000000406028824 */ /* 0x000fe200078e0205 */
[----:B------:R-:W-:Y:S05]  /*0190*/  @!P0 LDS R3, [R5] ;  /* 0x0000000005038984 */ /* 0x000fea0000000800 */
[----:B------:R-:W0:Y:S02]  /*01a0*/  @!P0 LDS R2, [R2] ;  /* 0x0000000002028984 */ /* 0x000e240000000800 */
[----:B0-----:R-:W-:-:S05]  /*01b0*/  @!P0 FADD R4, R2, R3 ;  /* 0x0000000302048221 */ /* 0x001fca0000000000 */
[----:B------:R1:W-:Y:S01]  /*01c0*/  @!P0 STS [R5], R4 ;  /* 0x0000000405008388 */ /* 0x0003e20000000800 */
[----:B------:R-:W-:Y:S01]  /*01d0*/  BAR.SYNC.DEFER_BLOCKING 0x0 ;  /* 0x0000000000007b1d */ /* 0x000fe20000010000 */
[----:B------:R-:W-:Y:S01]  /*01e0*/  ISETP.GT.U32.AND P0, PT, R0, 0x3, PT ;  /* 0x000000030000780c */ /* 0x000fe20003f04070 */
[----:B------:R-:W-:-:S12]  /*01f0*/  IMAD.MOV.U32 R0, RZ, RZ, R6 ;  /* 0x000000ffff007224 */ /* 0x000fd800078e0006 */
[----:B-1----:R-:W-:Y:S05]  /*0200*/  @P0 BRA `(.L_x_135) ;  /* 0xfffffffc00d40947 */ /* 0x002fea000383ffff */
.L_x_134:
[----:B------:R-:W-:Y:S05]  /*0210*/  @P1 EXIT ;  /* 0x000000000000194d */ /* 0x000fea0003800000 */
[----:B------:R-:W1:Y:S01]  /*0220*/  S2UR UR5, SR_CgaCtaId ;  /* 0x00000000000579c3 */ /* 0x000e620000008800 */
[----:B------:R-:W-:-:S07]  /*0230*/  UMOV UR4, 0x400 ;  /* 0x0000040000047882 */ /* 0x000fce0000000000 */
[----:B------:R-:W2:Y:S01]  /*0240*/  LDC.64 R2, c[0x0][0x388] ;  /* 0x0000e200ff027b82 */ /* 0x000ea20000000a00 */
[----:B-1----:R-:W-:-:S09]  /*0250*/  ULEA UR4, UR5, UR4, 0x18 ;  /* 0x0000000405047291 */ /* 0x002fd2000f8ec0ff */
[----:B0-----:R-:W2:Y:S04]  /*0260*/  LDS R5, [UR4] ;  /* 0x00000004ff057984 */ /* 0x001ea80008000800 */
[----:B--2---:R-:W-:Y:S01]  /*0270*/  REDG.E.ADD.F32.FTZ.RN.STRONG.GPU desc[UR6][R2.64], R5 ;  /* 0x00000005020079a6 */ /* 0x004fe2000c12f306 */
[----:B------:R-:W-:Y:S05]  /*0280*/  EXIT ;  /* 0x000000000000794d */ /* 0x000fea0003800000 */
.L_x_136:
        /* <DEDUP_REMOVED lines=15> */
.L_x_155:


//--------------------- .text._Z5sum_fPfS_i       --------------------------
	.section	.text._Z5sum_fPfS_i,"ax",@progbits
	.align	128
        .global         _Z5sum_fPfS_i
        .type           _Z5sum_fPfS_i,@function
        .size           _Z5sum_fPfS_i,(.L_x_156 - _Z5sum_fPfS_i)
        .other          _Z5sum_fPfS_i,@"STO_CUDA_ENTRY STV_DEFAULT"
_Z5sum_fPfS_i:
.text._Z5sum_fPfS_i:
[----:B------:R-:W-:Y:S01]  /*0000*/  LDC R1, c[0x0][0x37c] ;  /* 0x0000df00ff017b82 */ /* 0x000fe20000000800 */
[----:B------:R-:W0:Y:S07]  /*0010*/  S2R R7, SR_TID.X ;  /* 0x0000000000077919 */ /* 0x000e2e0000002100 */
[----:B------:R-:W0:Y:S01]  /*0020*/  S2UR UR4, SR_CTAID.X ;  /* 0x00000000000479c3 */ /* 0x000e220000002500 */
[----:B------:R-:W1:Y:S01]  /*0030*/  LDCU UR5, c[0x0][0x390] ;  /* 0x00007200ff0577ac */ /* 0x000e620008000800 */
[----:B------:R-:W-:Y:S01]  /*0040*/  IMAD.MOV.U32 R4, RZ, RZ, RZ ;  /* 0x000000ffff047224 */ /* 0x000fe200078e00ff */
[----:B------:R-:W2:Y:S05]  /*0050*/  LDCU.64 UR6, c[0x0][0x358] ;  /* 0x00006b00ff0677ac */ /* 0x000eaa0008000a00 */
[----:B------:R-:W0:Y:S02]  /*0060*/  LDC R0, c[0x0][0x360] ;  /* 0x0000d800ff007b82 */ /* 0x000e240000000800 */
[----:B0-----:R-:W-:-:S05]  /*0070*/  IMAD R5, R0, UR4, R7 ;  /* 0x0000000400057c24 */ /* 0x001fca000f8e0207 */
[----:B-1----:R-:W-:-:S13]  /*0080*/  ISETP.GE.AND P0, PT, R5, UR5, PT ;  /* 0x0000000505007c0c */ /* 0x002fda000bf06270 */
[----:B------:R-:W0:Y:S02]  /*0090*/  @!P0 LDC.64 R2, c[0x0][0x380] ;  /* 0x0000e000ff028b82 */ /* 0x000e240000000a00 */
[----:B0-----:R-:W-:-:S05]  /*00a0*/  @!P0 IMAD.WIDE R2, R5, 0x4, R2 ;  /* 0x0000000405028825 */ /* 0x001fca00078e0202 */
[----:B--2---:R-:W2:Y:S01]  /*00b0*/  @!P0 LDG.E R4, desc[UR6][R2.64] ;  /* 0x0000000602048981 */ /* 0x004ea2000c1e1900 */
[----:B------:R-:W0:Y:S01]  /*00c0*/  S2UR UR5, SR_CgaCtaId ;  /* 0x00000000000579c3 */ /* 0x000e220000008800 */
[----:B------:R-:W-:Y:S01]  /*00d0*/  UMOV UR4, 0x400 ;  /* 0x0000040000047882 */ /* 0x000fe20000000000 */
[----:B------:R-:W-:Y:S02]  /*00e0*/  ISETP.GE.U32.AND P1, PT, R0, 0x2, PT ;  /* 0x000000020000780c */ /* 0x000fe40003f26070 */
[----:B------:R-:W-:Y:S01]  /*00f0*/  ISETP.NE.AND P0, PT, R7, RZ, PT ;  /* 0x000000ff0700720c */ /* 0x000fe20003f05270 */
[----:B0-----:R-:W-:-:S06]  /*0100*/  ULEA UR4, UR5, UR4, 0x18 ;  /* 0x0000000405047291 */ /* 0x001fcc000f8ec0ff */
[----:B------:R-:W-:-:S05]  /*0110*/  LEA R5, R7, UR4, 0x2 ;  /* 0x0000000407057c11 */ /* 0x000fca000f8e10ff */
[----:B--2---:R0:W-:Y:S01]  /*0120*/  STS [R5], R4 ;  /* 0x0000000405007388 */ /* 0x0041e20000000800 */
[----:B------:R-:W-:Y:S06]  /*0130*/  BAR.SYNC.DEFER_BLOCKING 0x0 ;  /* 0x0000000000007b1d */ /* 0x000fec0000010000 */
[----:B------:R-:W-:Y:S05]  /*0140*/  @!P1 BRA `(.L_x_137) ;  /* 0x00000000002c9947 */ /* 0x000fea0003800000 */
.L_x_138:
        /* <DEDUP_REMOVED lines=11> */
.L_x_137:
        /* <DEDUP_REMOVED lines=8> */
.L_x_139:
        /* <DEDUP_REMOVED lines=16> */
.L_x_156:


//--------------------- .text._Z5tile1PfPKfii     --------------------------
	.section	.text._Z5tile1PfPKfii,"ax",@progbits
	.align	128
        .global         _Z5tile1PfPKfii
        .type           _Z5tile1PfPKfii,@function
        .size           _Z5tile1PfPKfii,(.L_x_157 - _Z5tile1PfPKfii)
        .other          _Z5tile1PfPKfii,@"STO_CUDA_ENTRY STV_DEFAULT"
_Z5tile1PfPKfii:
.text._Z5tile1PfPKfii:
[----:B------:R-:W-:Y:S01]  /*0000*/  LDC R1, c[0x0][0x37c] ;  /* 0x0000df00ff017b82 */ /* 0x000fe20000000800 */
[----:B------:R-:W0:Y:S07]  /*0010*/  S2R R2, SR_TID.Y ;  /* 0x0000000000027919 */ /* 0x000e2e0000002200 */
[----:B------:R-:W1:Y:S01]  /*0020*/  LDC R0, c[0x0][0x360] ;  /* 0x0000d800ff007b82 */ /* 0x000e620000000800 */
[----:B------:R-:W2:Y:S01]  /*0030*/  LDCU.64 UR6, c[0x0][0x390] ;  /* 0x00007200ff0677ac */ /* 0x000ea20008000a00 */
[----:B------:R-:W1:Y:S06]  /*0040*/  S2R R3, SR_TID.X ;  /* 0x0000000000037919 */ /* 0x000e6c0000002100 */
[----:B------:R-:W0:Y:S08]  /*0050*/  S2UR UR5, SR_CTAID.Y ;  /* 0x00000000000579c3 */ /* 0x000e300000002600 */
[----:B------:R-:W0:Y:S08]  /*0060*/  LDC R7, c[0x0][0x364] ;  /* 0x0000d900ff077b82 */ /* 0x000e300000000800 */
[----:B------:R-:W1:Y:S01]  /*0070*/  S2UR UR4, SR_CTAID.X ;  /* 0x00000000000479c3 */ /* 0x000e620000002500 */
[----:B0-----:R-:W-:-:S05]  /*0080*/  IMAD R7, R7, UR5, R2 ;  /* 0x0000000507077c24 */ /* 0x001fca000f8e0202 */
[----:B--2---:R-:W-:Y:S01]  /*0090*/  ISETP.GE.AND P0, PT, R7, UR7, PT ;  /* 0x0000000707007c0c */ /* 0x004fe2000bf06270 */
[----:B-1----:R-:W-:-:S05]  /*00a0*/  IMAD R0, R0, UR4, R3 ;  /* 0x0000000400007c24 */ /* 0x002fca000f8e0203 */
[----:B------:R-:W-:-:S13]  /*00b0*/  ISETP.GE.OR P0, PT, R0, UR6, P0 ;  /* 0x0000000600007c0c */ /* 0x000fda0008706670 */
[----:B------:R-:W-:Y:S05]  /*00c0*/  @P0 EXIT ;  /* 0x000000000000094d */ /* 0x000fea0003800000 */
[----:B------:R-:W0:Y:S01]  /*00d0*/  LDC.64 R2, c[0x0][0x388] ;  /* 0x0000e200ff027b82 */ /* 0x000e220000000a00 */
[----:B------:R-:W1:Y:S07]  /*00e0*/  LDCU.64 UR4, c[0x0][0x358] ;  /* 0x00006b00ff0477ac */ /* 0x000e6e0008000a00 */
[----:B------:R-:W2:Y:S01]  /*00f0*/  LDC.64 R4, c[0x0][0x380] ;  /* 0x0000e000ff047b82 */ /* 0x000ea20000000a00 */
[----:B0-----:R-:W-:-:S06]  /*0100*/  IMAD.WIDE.U32 R2, R7, 0x4, R2 ;  /* 0x0000000407027825 */ /* 0x001fcc00078e0002 */
[----:B-1----:R-:W3:Y:S01]  /*0110*/  LDG.E R3, desc[UR4][R2.64] ;  /* 0x0000000402037981 */ /* 0x002ee2000c1e1900 */
[----:B------:R-:W-:-:S04]  /*0120*/  IMAD R7, R7, UR6, R0 ;  /* 0x0000000607077c24 */ /* 0x000fc8000f8e0200 */
[----:B--2---:R-:W-:-:S05]  /*0130*/  IMAD.WIDE R4, R7, 0x4, R4 ;  /* 0x0000000407047825 */ /* 0x004fca00078e0204 */
[----:B---3--:R-:W-:Y:S01]  /*0140*/  STG.E desc[UR4][R4.64], R3 ;  /* 0x0000000304007986 */ /* 0x008fe2000c101904 */
[----:B------:R-:W-:Y:S05]  /*0150*/  EXIT ;  /* 0x000000000000794d */ /* 0x000fea0003800000 */
.L_x_140:
        /* <DEDUP_REMOVED lines=10> */
.L_x_157:


//--------------------- .text._Z5tile0PfPKfii     --------------------------
	.section	.text._Z5tile0PfPKfii,"ax",@progbits
	.align	128
        .global         _Z5tile0PfPKfii
        .type           _Z5tile0PfPKfii,@function
        .size           _Z5tile0PfPKfii,(.L_x_158 - _Z5tile0PfPKfii)
        .other          _Z5tile0PfPKfii,@"STO_CUDA_ENTRY STV_DEFAULT"
_Z5tile0PfPKfii:
.text._Z5tile0PfPKfii:
        /* <DEDUP_REMOVED lines=16> */
[----:B0-----:R-:W-:-:S06]  /*0100*/  IMAD.WIDE R2, R7, 0x4, R2 ;  /* 0x0000000407027825 */ /* 0x001fcc00078e0202 */
[----:B-1----:R-:W3:Y:S01]  /*0110*/  LDG.E R3, desc[UR4][R2.64] ;  /* 0x0000000402037981 */ /* 0x002ee2000c1e1900 */
[----:B------:R-:W-:-:S04]  /*0120*/  IMAD R7, R0, UR6, R7 ;  /* 0x0000000600077c24 */ /* 0x000fc8000f8e0207 */
[----:B--2---:R-:W-:-:S05]  /*0130*/  IMAD.WIDE R4, R7, 0x4, R4 ;  /* 0x0000000407047825 */ /* 0x004fca00078e0204 */
[----:B---3--:R-:W-:Y:S01]  /*0140*/  STG.E desc[UR4][R4.64], R3 ;  /* 0x0000000304007986 */ /* 0x008fe2000c101904 */
[----:B------:R-:W-:Y:S05]  /*0150*/  EXIT ;  /* 0x000000000000794d */ /* 0x000fea0003800000 */
.L_x_141:
        /* <DEDUP_REMOVED lines=10> */
.L_x_158:


//--------------------- .text._Z6fill_iPiii       --------------------------
	.section	.text._Z6fill_iPiii,"ax",@progbits
	.align	128
        .global         _Z6fill_iPiii
        .type           _Z6fill_iPiii,@function
        .size           _Z6fill_iPiii,(.L_x_159 - _Z6fill_iPiii)
        .other          _Z6fill_iPiii,@"STO_CUDA_ENTRY STV_DEFAULT"
_Z6fill_iPiii:
.text._Z6fill_iPiii:
        /* <DEDUP_REMOVED lines=10> */
[----:B------:R-:W1:Y:S01]  /*00a0*/  LDC R7, c[0x0][0x388] ;  /* 0x0000e200ff077b82 */ /* 0x000e620000000800 */
[----:B0-----:R-:W-:-:S05]  /*00b0*/  IMAD.WIDE R2, R5, 0x4, R2 ;  /* 0x0000000405027825 */ /* 0x001fca00078e0202 */
[----:B-1----:R-:W-:Y:S01]  /*00c0*/  STG.E desc[UR4][R2.64], R7 ;  /* 0x0000000702007986 */ /* 0x002fe2000c101904 */
[----:B------:R-:W-:Y:S05]  /*00d0*/  EXIT ;  /* 0x000000000000794d */ /* 0x000fea0003800000 */
.L_x_142:
        /* <DEDUP_REMOVED lines=10> */
.L_x_159:


//--------------------- .text._Z6fill_fPffi       --------------------------
	.section	.text._Z6fill_fPffi,"ax",@progbits
	.align	128
        .global         _Z6fill_fPffi
        .type           _Z6fill_fPffi,@function
        .size           _Z6fill_fPffi,(.L_x_160 - _Z6fill_fPffi)
        .other          _Z6fill_fPffi,@"STO_CUDA_ENTRY STV_DEFAULT"
_Z6fill_fPffi:
.text._Z6fill_fPffi:
        /* <DEDUP_REMOVED lines=14> */
.L_x_143:
        /* <DEDUP_REMOVED lines=10> */
.L_x_160:


//--------------------- .nv.shared.reserved.0     --------------------------
	.section	.nv.shared.reserved.0,"aw",@nobits
	.weak		__nv_reservedSMEM_offset_0_alias
	.size		__nv_reservedSMEM_offset_0_alias, 0, 64
	.other		__nv_reservedSMEM_offset_0_alias,@"STO_CUDA_RESERVED_SHARED STV_DEFAULT"
__nv_reservedSMEM_offset_0_alias:
	.zero		0
	.zero		64


//--------------------- .nv.shared._Z5sum_iPiPfi  --------------------------
	.section	.nv.shared._Z5sum_iPiPfi,"aw",@nobits
	.sectionflags	@""
	.align	4
.nv.shared._Z5sum_iPiPfi:
	.zero		2048


//--------------------- .nv.shared._Z5sum_fPfS_i  --------------------------
	.section	.nv.shared._Z5sum_fPfS_i,"aw",@nobits
	.sectionflags	@""
	.align	4
.nv.shared._Z5sum_fPfS_i:
	.zero		2048


//--------------------- .nv.constant0._Z12softmax_lossPfS_S_ii --------------------------
	.section	.nv.constant0._Z12softmax_lossPfS_S_ii,"a",@progbits
	.sectionflags	@""
	.align	4
.nv.constant0._Z12softmax_lossPfS_S_ii:
	.zero		928


//--------------------- .nv.constant0._Z7softmaxPfS_ii --------------------------
	.section	.nv.constant0._Z7softmaxPfS_ii,"a",@progbits
	.sectionflags	@""
	.align	4
.nv.constant0._Z7softmaxPfS_ii:
	.zero		920


//--------------------- .nv.constant0._Z14quadratic_lossPfS_S_i --------------------------
	.section	.nv.constant0._Z14quadratic_lossPfS_S_i,"a",@progbits
	.sectionflags	@""
	.align	4
.nv.constant0._Z14quadratic_lossPfS_S_i:
	.zero		924


//--------------------- .nv.constant0._Z5unhotPfPiii --------------------------
	.section	.nv.constant0._Z5unhotPfPiii,"a",@progbits
	.sectionflags	@""
	.align	4
.nv.constant0._Z5unhotPfPiii:
	.zero		920


//--------------------- .nv.constant0._Z7unhot_1PfPii --------------------------
	.section	.nv.constant0._Z7unhot_1PfPii,"a",@progbits
	.sectionflags	@""
	.align	4
.nv.constant0._Z7unhot_1PfPii:
	.zero		916


//--------------------- .nv.constant0._Z6onehotPiPfii --------------------------
	.section	.nv.constant0._Z6onehotPiPfii,"a",@progbits
	.sectionflags	@""
	.align	4
.nv.constant0._Z6onehotPiPfii:
	.zero		920


//--------------------- .nv.constant0._Z8onehot_1PiPfi --------------------------
	.section	.nv.constant0._Z8onehot_1PiPfi,"a",@progbits
	.sectionflags	@""
	.align	4
.nv.constant0._Z8onehot_1PiPfi:
	.zero		916


//--------------------- .nv.constant0._Z8mul_elemPfS_S_i --------------------------
	.section	.nv.constant0._Z8mul_elemPfS_S_i,"a",@progbits
	.sectionflags	@""
	.align	4
.nv.constant0._Z8mul_elemPfS_S_i:
	.zero		924


//--------------------- .nv.constant0._Z3neqPiS_S_i --------------------------
	.section	.nv.constant0._Z3neqPiS_S_i,"a",@progbits
	.sectionflags	@""
	.align	4
.nv.constant0._Z3neqPiS_S_i:
	.zero		924


//--------------------- .nv.constant0._Z5sum_iPiPfi --------------------------
	.section	.nv.constant0._Z5sum_iPiPfi,"a",@progbits
	.sectionflags	@""
	.align	4
.nv.constant0._Z5sum_iPiPfi:
	.zero		916


//--------------------- .nv.constant0._Z5sum_fPfS_i --------------------------
	.section	.nv.constant0._Z5sum_fPfS_i,"a",@progbits
	.sectionflags	@""
	.align	4
.nv.constant0._Z5sum_fPfS_i:
	.zero		916


//--------------------- .nv.constant0._Z5tile1PfPKfii --------------------------
	.section	.nv.constant0._Z5tile1PfPKfii,"a",@progbits
	.sectionflags	@""
	.align	4
.nv.constant0._Z5tile1PfPKfii:
	.zero		920


//--------------------- .nv.constant0._Z5tile0PfPKfii --------------------------
	.section	.nv.constant0._Z5tile0PfPKfii,"a",@progbits
	.sectionflags	@""
	.align	4
.nv.constant0._Z5tile0PfPKfii:
	.zero		920


//--------------------- .nv.constant0._Z6fill_iPiii --------------------------
	.section	.nv.constant0._Z6fill_iPiii,"a",@progbits
	.sectionflags	@""
	.align	4
.nv.constant0._Z6fill_iPiii:
	.zero		912


//--------------------- .nv.constant0._Z6fill_fPffi --------------------------
	.section	.nv.constant0._Z6fill_fPffi,"a",@progbits
	.sectionflags	@""
	.align	4
.nv.constant0._Z6fill_fPffi:
	.zero		912


//--------------------- SYMBOLS --------------------------

	.type		.nv.reservedSmem.offset0,@object
	.size		.nv.reservedSmem.offset0,0x4
	.type		.nv.reservedSmem.cap,@object
	.size		.nv.reservedSmem.cap,0x4
